	.target	sm_90a

	.elftype	@"ET_EXEC"


//--------------------- .note.nv.tkinfo           --------------------------
	.section	.note.nv.tkinfo,"",@"SHT_NOTE"
	.sectionflags	@"SHF_NOTE_NV_TKINFO"
	.tkinfo
        /*0018*/ 	.word	0x00000002
        /*0030*/ 	.string	""
        /*0030*/ 	.string	"ptxas"
        /*0030*/ 	.string	"Cuda compilation tools, release 13.0, V13.0.88"
        /*0030*/ 	.string	"Build cuda_13.0.r13.0/compiler.36424714_0"
        /*0030*/ 	.string	"-arch sm_90a -m 64 "



//--------------------- .note.nv.cuinfo           --------------------------
	.section	.note.nv.cuinfo,"",@"SHT_NOTE"
	.sectionflags	@"SHF_NOTE_NV_CUINFO"
        /*0018*/ 	.short	0x0002
        /*001a*/ 	.short	0x005a
        /*001c*/ 	.short	0x0082
	.zero		2


//--------------------- .nv.info                  --------------------------
	.section	.nv.info,"",@"SHT_CUDA_INFO"
	.align	4


	//----- nvinfo : EIATTR_REGCOUNT
	.align		4
        /*0000*/ 	.byte	0x04, 0x2f
        /*0002*/ 	.short	(.L_16 - .L_15)
	.align		4
.L_15:
        /*0004*/ 	.word	index@(_ZN7cutlass13device_kernelINS_4gemm6kernel13GemmUniversalIN4cute5tupleIJiiiiEEENS1_10collective13CollectiveMmaINS1_49MainloopSm90TmaGmmaRmemAWarpSpecializedMixedInputILi14ENS5_IJNS4_1CILi1EEESB_SB_EEENS1_35KernelTmaWarpSpecializedCooperativeEEENS5_IJNSA_ILi128EEENSA_ILi64EEESG_EEENS_10bfloat16_tENS5_IJlSB_lEEENS5_IJNS_12float_e4m3_tEEEESJ_NS4_8TiledMMAINS4_8MMA_AtomIJNS4_4SM904GMMA27MMA_64x64x16_F32BF16BF16_RSILNSP_5MajorE0ELSR_0ELNSP_7ScaleInE1ELSS_1EEEEEENS4_6LayoutINS5_IJNSA_ILi2EEESB_SB_EEENS5_IJSB_NSA_ILi0EEESY_EEEEENS5_IJNS4_10UnderscoreES11_S11_EEEEENS4_13SM90_TMA_LOADENS4_14ComposedLayoutINS4_7SwizzleILi3ELi4ELi3EEENS4_18smem_ptr_flag_bitsILi16EEENSV_INS5_IJNSA_ILi8EEESG_EEENS5_IJSG_SB_EEEEEEEvNS4_8identityES14_NS15_INS16_ILi2ELi4ELi3EEENS18_ILi8EEES1D_EENS4_9Copy_AtomIJNS4_39AutoVectorizingCopyWithAssumedAlignmentILi128EEESK_EEES1F_EENS_8epilogue10collective6detail29Sm90TmaWarpSpecializedAdapterINS1P_15DefaultEpilogueISI_SJ_SJ_NS1O_6thread17LinearCombinationISI_Li1EffLNS1T_9ScaleType4KindE0ELNS_15FloatRoundStyleE2ESI_EENS1_15EpilogueDefaultEEEEEvvEEEEvNT_6ParamsE)
        /*0008*/ 	.word	0x000000a8


	//----- nvinfo : EIATTR_FRAME_SIZE
	.align		4
.L_16:
        /*000c*/ 	.byte	0x04, 0x11
        /*000e*/ 	.short	(.L_18 - .L_17)
	.align		4
.L_17:
        /*0010*/ 	.word	index@(_ZN7cutlass13device_kernelINS_4gemm6kernel13GemmUniversalIN4cute5tupleIJiiiiEEENS1_10collective13CollectiveMmaINS1_49MainloopSm90TmaGmmaRmemAWarpSpecializedMixedInputILi14ENS5_IJNS4_1CILi1EEESB_SB_EEENS1_35KernelTmaWarpSpecializedCooperativeEEENS5_IJNSA_ILi128EEENSA_ILi64EEESG_EEENS_10bfloat16_tENS5_IJlSB_lEEENS5_IJNS_12float_e4m3_tEEEESJ_NS4_8TiledMMAINS4_8MMA_AtomIJNS4_4SM904GMMA27MMA_64x64x16_F32BF16BF16_RSILNSP_5MajorE0ELSR_0ELNSP_7ScaleInE1ELSS_1EEEEEENS4_6LayoutINS5_IJNSA_ILi2EEESB_SB_EEENS5_IJSB_NSA_ILi0EEESY_EEEEENS5_IJNS4_10UnderscoreES11_S11_EEEEENS4_13SM90_TMA_LOADENS4_14ComposedLayoutINS4_7SwizzleILi3ELi4ELi3EEENS4_18smem_ptr_flag_bitsILi16EEENSV_INS5_IJNSA_ILi8EEESG_EEENS5_IJSG_SB_EEEEEEEvNS4_8identityES14_NS15_INS16_ILi2ELi4ELi3EEENS18_ILi8EEES1D_EENS4_9Copy_AtomIJNS4_39AutoVectorizingCopyWithAssumedAlignmentILi128EEESK_EEES1F_EENS_8epilogue10collective6detail29Sm90TmaWarpSpecializedAdapterINS1P_15DefaultEpilogueISI_SJ_SJ_NS1O_6thread17LinearCombinationISI_Li1EffLNS1T_9ScaleType4KindE0ELNS_15FloatRoundStyleE2ESI_EENS1_15EpilogueDefaultEEEEEvvEEEEvNT_6ParamsE)
        /*0014*/ 	.word	0x00000000


	//----- nvinfo : EIATTR_MIN_STACK_SIZE
	.align		4
.L_18:
        /*0018*/ 	.byte	0x04, 0x12
        /*001a*/ 	.short	(.L_20 - .L_19)
	.align		4
.L_19:
        /*001c*/ 	.word	index@(_ZN7cutlass13device_kernelINS_4gemm6kernel13GemmUniversalIN4cute5tupleIJiiiiEEENS1_10collective13CollectiveMmaINS1_49MainloopSm90TmaGmmaRmemAWarpSpecializedMixedInputILi14ENS5_IJNS4_1CILi1EEESB_SB_EEENS1_35KernelTmaWarpSpecializedCooperativeEEENS5_IJNSA_ILi128EEENSA_ILi64EEESG_EEENS_10bfloat16_tENS5_IJlSB_lEEENS5_IJNS_12float_e4m3_tEEEESJ_NS4_8TiledMMAINS4_8MMA_AtomIJNS4_4SM904GMMA27MMA_64x64x16_F32BF16BF16_RSILNSP_5MajorE0ELSR_0ELNSP_7ScaleInE1ELSS_1EEEEEENS4_6LayoutINS5_IJNSA_ILi2EEESB_SB_EEENS5_IJSB_NSA_ILi0EEESY_EEEEENS5_IJNS4_10UnderscoreES11_S11_EEEEENS4_13SM90_TMA_LOADENS4_14ComposedLayoutINS4_7SwizzleILi3ELi4ELi3EEENS4_18smem_ptr_flag_bitsILi16EEENSV_INS5_IJNSA_ILi8EEESG_EEENS5_IJSG_SB_EEEEEEEvNS4_8identityES14_NS15_INS16_ILi2ELi4ELi3EEENS18_ILi8EEES1D_EENS4_9Copy_AtomIJNS4_39AutoVectorizingCopyWithAssumedAlignmentILi128EEESK_EEES1F_EENS_8epilogue10collective6detail29Sm90TmaWarpSpecializedAdapterINS1P_15DefaultEpilogueISI_SJ_SJ_NS1O_6thread17LinearCombinationISI_Li1EffLNS1T_9ScaleType4KindE0ELNS_15FloatRoundStyleE2ESI_EENS1_15EpilogueDefaultEEEEEvvEEEEvNT_6ParamsE)
        /*0020*/ 	.word	0x00000000
.L_20:


//--------------------- .nv.compat                --------------------------
	.section	.nv.compat,"",@"SHT_CUDA_COMPAT_INFO"
	.align	4
        /*0000*/ 	.byte	0x02, 0x09, 0x01, 0x00, 0x02, 0x02, 0x04, 0x00, 0x02, 0x05, 0x05, 0x00, 0x03, 0x07, 0x01, 0x01
        /*0010*/ 	.byte	0x02, 0x03, 0x01, 0x00, 0x02, 0x06, 0x01, 0x00, 0x04, 0x0b, 0x08, 0x00, 0x00, 0x00, 0x00, 0x00
        /*0020*/ 	.byte	0x00, 0x00, 0x00, 0x00


//--------------------- .nv.info._ZN7cutlass13device_kernelINS_4gemm6kernel13GemmUniversalIN4cute5tupleIJiiiiEEENS1_10collective13CollectiveMmaINS1_49MainloopSm90TmaGmmaRmemAWarpSpecializedMixedInputILi14ENS5_IJNS4_1CILi1EEESB_SB_EEENS1_35KernelTmaWarpSpecializedCooperativeEEENS5_IJNSA_ILi128EEENSA_ILi64EEESG_EEENS_10bfloat16_tENS5_IJlSB_lEEENS5_IJNS_12float_e4m3_tEEEESJ_NS4_8TiledMMAINS4_8MMA_AtomIJNS4_4SM904GMMA27MMA_64x64x16_F32BF16BF16_RSILNSP_5MajorE0ELSR_0ELNSP_7ScaleInE1ELSS_1EEEEEENS4_6LayoutINS5_IJNSA_ILi2EEESB_SB_EEENS5_IJSB_NSA_ILi0EEESY_EEEEENS5_IJNS4_10UnderscoreES11_S11_EEEEENS4_13SM90_TMA_LOADENS4_14ComposedLayoutINS4_7SwizzleILi3ELi4ELi3EEENS4_18smem_ptr_flag_bitsILi16EEENSV_INS5_IJNSA_ILi8EEESG_EEENS5_IJSG_SB_EEEEEEEvNS4_8identityES14_NS15_INS16_ILi2ELi4ELi3EEENS18_ILi8EEES1D_EENS4_9Copy_AtomIJNS4_39AutoVectorizingCopyWithAssumedAlignmentILi128EEESK_EEES1F_EENS_8epilogue10collective6detail29Sm90TmaWarpSpecializedAdapterINS1P_15DefaultEpilogueISI_SJ_SJ_NS1O_6thread17LinearCombinationISI_Li1EffLNS1T_9ScaleType4KindE0ELNS_15FloatRoundStyleE2ESI_EENS1_15EpilogueDefaultEEEEEvvEEEEvNT_6ParamsE --------------------------
	.section	.nv.info._ZN7cutlass13device_kernelINS_4gemm6kernel13GemmUniversalIN4cute5tupleIJiiiiEEENS1_10collective13CollectiveMmaINS1_49MainloopSm90TmaGmmaRmemAWarpSpecializedMixedInputILi14ENS5_IJNS4_1CILi1EEESB_SB_EEENS1_35KernelTmaWarpSpecializedCooperativeEEENS5_IJNSA_ILi128EEENSA_ILi64EEESG_EEENS_10bfloat16_tENS5_IJlSB_lEEENS5_IJNS_12float_e4m3_tEEEESJ_NS4_8TiledMMAINS4_8MMA_AtomIJNS4_4SM904GMMA27MMA_64x64x16_F32BF16BF16_RSILNSP_5MajorE0ELSR_0ELNSP_7ScaleInE1ELSS_1EEEEEENS4_6LayoutINS5_IJNSA_ILi2EEESB_SB_EEENS5_IJSB_NSA_ILi0EEESY_EEEEENS5_IJNS4_10UnderscoreES11_S11_EEEEENS4_13SM90_TMA_LOADENS4_14ComposedLayoutINS4_7SwizzleILi3ELi4ELi3EEENS4_18smem_ptr_flag_bitsILi16EEENSV_INS5_IJNSA_ILi8EEESG_EEENS5_IJSG_SB_EEEEEEEvNS4_8identityES14_NS15_INS16_ILi2ELi4ELi3EEENS18_ILi8EEES1D_EENS4_9Copy_AtomIJNS4_39AutoVectorizingCopyWithAssumedAlignmentILi128EEESK_EEES1F_EENS_8epilogue10collective6detail29Sm90TmaWarpSpecializedAdapterINS1P_15DefaultEpilogueISI_SJ_SJ_NS1O_6thread17LinearCombinationISI_Li1EffLNS1T_9ScaleType4KindE0ELNS_15FloatRoundStyleE2ESI_EENS1_15EpilogueDefaultEEEEEvvEEEEvNT_6ParamsE,"",@"SHT_CUDA_INFO"
	.sectionflags	@""
	.align	4


	//----- nvinfo : EIATTR_CUDA_API_VERSION
	.align		4
        /*0000*/ 	.byte	0x04, 0x37
        /*0002*/ 	.short	(.L_22 - .L_21)
.L_21:
        /*0004*/ 	.word	0x00000082


	//----- nvinfo : EIATTR_KPARAM_INFO
	.align		4
.L_22:
        /*0008*/ 	.byte	0x04, 0x17
        /*000a*/ 	.short	(.L_24 - .L_23)
.L_23:
        /*000c*/ 	.word	0x00000000
        /*0010*/ 	.short	0x0000
        /*0012*/ 	.short	0x0070
        /*0014*/ 	.byte	0x00, 0xf0, 0x01, 0x18


	//----- nvinfo : EIATTR_SPARSE_MMA_MASK
	.align		4
.L_24:
        /*0018*/ 	.byte	0x03, 0x50
        /*001a*/ 	.short	0x0000


	//----- nvinfo : EIATTR_MAXREG_COUNT
	.align		4
        /*001c*/ 	.byte	0x03, 0x1b
        /*001e*/ 	.short	0x00a8


	//----- nvinfo : EIATTR_NUM_BARRIERS
	.align		4
        /*0020*/ 	.byte	0x02, 0x4c
        /*0022*/ 	.byte	0x01
	.zero		1


	//----- nvinfo : EIATTR_EXTERNS
	.align		4
        /*0024*/ 	.byte	0x04, 0x0f
        /*0026*/ 	.short	(.L_26 - .L_25)


	//   ....[0]....
	.align		4
.L_25:
        /*0028*/ 	.word	index@(__assertfail)


	//----- nvinfo : EIATTR_MERCURY_ISA_VERSION
	.align		4
.L_26:
        /*002c*/ 	.byte	0x03, 0x5f
        /*002e*/ 	.short	0x0101


	//----- nvinfo : EIATTR_INT_WARP_WIDE_INSTR_OFFSETS
	.align		4
        /*0030*/ 	.byte	0x04, 0x31
        /*0032*/ 	.short	(.L_28 - .L_27)


	//   ....[0]....
.L_27:
        /*0034*/ 	.word	0x00000520


	//   ....[1]....
        /*0038*/ 	.word	0x00000550


	//   ....[2]....
        /*003c*/ 	.word	0x00000630


	//----- nvinfo : EIATTR_COOP_GROUP_MASK_REGIDS
	.align		4
.L_28:
        /*0040*/ 	.byte	0x04, 0x29
        /*0042*/ 	.short	(.L_30 - .L_29)


	//   ....[0]....
.L_29:
        /*0044*/ 	.word	0xffffffff


	//   ....[1]....
        /*0048*/ 	.word	0xffffffff


	//   ....[2]....
        /*004c*/ 	.word	0xffffffff


	//   ....[3]....
        /*0050*/ 	.word	0xffffffff


	//   ....[4]....
        /*0054*/ 	.word	0x0500000f


	//----- nvinfo : EIATTR_COOP_GROUP_INSTR_OFFSETS
	.align		4
.L_30:
        /*0058*/ 	.byte	0x04, 0x28
        /*005a*/ 	.short	(.L_32 - .L_31)


	//   ....[0]....
.L_31:
        /*005c*/ 	.word	0x00000060


	//   ....[1]....
        /*0060*/ 	.word	0x00000070


	//   ....[2]....
        /*0064*/ 	.word	0x00000130


	//   ....[3]....
        /*0068*/ 	.word	0x00000430


	//   ....[4]....
        /*006c*/ 	.word	0x00007ba0


	//----- nvinfo : EIATTR_REG_RECONFIG
	.align		4
.L_32:
        /*0070*/ 	.byte	0x01, 0x54
	.zero		2


	//----- nvinfo : EIATTR_SYSCALL_OFFSETS
	.align		4
        /*0074*/ 	.byte	0x04, 0x46
        /*0076*/ 	.short	(.L_34 - .L_33)


	//   ....[0]....
.L_33:
        /*0078*/ 	.word	0x00001200


	//   ....[1]....
        /*007c*/ 	.word	0x00006660


	//   ....[2]....
        /*0080*/ 	.word	0x00006790


	//----- nvinfo : EIATTR_MBARRIER_INSTR_OFFSETS
	.align		4
.L_34:
        /*0084*/ 	.byte	0x04, 0x39
        /*0086*/ 	.short	(.L_36 - .L_35)


	//   ....[0]....
.L_35:
        /*0088*/ 	.word	0x00000250
        /*008c*/ 	.word	0x000000ff
        /*0090*/ 	.word	0x00000000
        /*0094*/ 	.short	0x0100
        /*0096*/ 	.byte	0x08
	.zero		1


	//   ....[1]....
        /*0098*/ 	.word	0x00000260
        /*009c*/ 	.word	0x000000ff
        /*00a0*/ 	.word	0x00000070
        /*00a4*/ 	.short	0x0100
        /*00a6*/ 	.byte	0x08
	.zero		1


	//   ....[2]....
        /*00a8*/ 	.word	0x00000270
        /*00ac*/ 	.word	0x000000ff
        /*00b0*/ 	.word	0x00000008
        /*00b4*/ 	.short	0x0100
        /*00b6*/ 	.byte	0x08
	.zero		1


	//   ....[3]....
        /*00b8*/ 	.word	0x00000280
        /*00bc*/ 	.word	0x000000ff
        /*00c0*/ 	.word	0x00000078
        /*00c4*/ 	.short	0x0100
        /*00c6*/ 	.byte	0x08
	.zero		1


	//   ....[4]....
        /*00c8*/ 	.word	0x00000290
        /*00cc*/ 	.word	0x000000ff
        /*00d0*/ 	.word	0x00000010
        /*00d4*/ 	.short	0x0100
        /*00d6*/ 	.byte	0x08
	.zero		1


	//   ....[5]....
        /*00d8*/ 	.word	0x000002a0
        /*00dc*/ 	.word	0x000000ff
        /*00e0*/ 	.word	0x00000080
        /*00e4*/ 	.short	0x0100
        /*00e6*/ 	.byte	0x08
	.zero		1


	//   ....[6]....
        /*00e8*/ 	.word	0x000002b0
        /*00ec*/ 	.word	0x000000ff
        /*00f0*/ 	.word	0x00000018
        /*00f4*/ 	.short	0x0100
        /*00f6*/ 	.byte	0x08
	.zero		1


	//   ....[7]....
        /*00f8*/ 	.word	0x000002c0
        /*00fc*/ 	.word	0x000000ff
        /*0100*/ 	.word	0x00000088
        /*0104*/ 	.short	0x0100
        /*0106*/ 	.byte	0x08
	.zero		1


	//   ....[8]....
        /*0108*/ 	.word	0x000002d0
        /*010c*/ 	.word	0x000000ff
        /*0110*/ 	.word	0x00000020
        /*0114*/ 	.short	0x0100
        /*0116*/ 	.byte	0x08
	.zero		1


	//   ....[9]....
        /*0118*/ 	.word	0x000002e0
        /*011c*/ 	.word	0x000000ff
        /*0120*/ 	.word	0x00000090
        /*0124*/ 	.short	0x0100
        /*0126*/ 	.byte	0x08
	.zero		1


	//   ....[10]....
        /*0128*/ 	.word	0x000002f0
        /*012c*/ 	.word	0x000000ff
        /*0130*/ 	.word	0x00000028
        /*0134*/ 	.short	0x0100
        /*0136*/ 	.byte	0x08
	.zero		1


	//   ....[11]....
        /*0138*/ 	.word	0x00000300
        /*013c*/ 	.word	0x000000ff
        /*0140*/ 	.word	0x00000098
        /*0144*/ 	.short	0x0100
        /*0146*/ 	.byte	0x08
	.zero		1


	//   ....[12]....
        /*0148*/ 	.word	0x00000310
        /*014c*/ 	.word	0x000000ff
        /*0150*/ 	.word	0x00000030
        /*0154*/ 	.short	0x0100
        /*0156*/ 	.byte	0x08
	.zero		1


	//   ....[13]....
        /*0158*/ 	.word	0x00000320
        /*015c*/ 	.word	0x000000ff
        /*0160*/ 	.word	0x000000a0
        /*0164*/ 	.short	0x0100
        /*0166*/ 	.byte	0x08
	.zero		1


	//   ....[14]....
        /*0168*/ 	.word	0x00000330
        /*016c*/ 	.word	0x000000ff
        /*0170*/ 	.word	0x00000038
        /*0174*/ 	.short	0x0100
        /*0176*/ 	.byte	0x08
	.zero		1


	//   ....[15]....
        /*0178*/ 	.word	0x00000340
        /*017c*/ 	.word	0x000000ff
        /*0180*/ 	.word	0x000000a8
        /*0184*/ 	.short	0x0100
        /*0186*/ 	.byte	0x08
	.zero		1


	//   ....[16]....
        /*0188*/ 	.word	0x00000350
        /*018c*/ 	.word	0x000000ff
        /*0190*/ 	.word	0x00000040
        /*0194*/ 	.short	0x0100
        /*0196*/ 	.byte	0x08
	.zero		1


	//   ....[17]....
        /*0198*/ 	.word	0x00000360
        /*019c*/ 	.word	0x000000ff
        /*01a0*/ 	.word	0x000000b0
        /*01a4*/ 	.short	0x0100
        /*01a6*/ 	.byte	0x08
	.zero		1


	//   ....[18]....
        /*01a8*/ 	.word	0x00000370
        /*01ac*/ 	.word	0x000000ff
        /*01b0*/ 	.word	0x00000048
        /*01b4*/ 	.short	0x0100
        /*01b6*/ 	.byte	0x08
	.zero		1


	//   ....[19]....
        /*01b8*/ 	.word	0x00000380
        /*01bc*/ 	.word	0x000000ff
        /*01c0*/ 	.word	0x000000b8
        /*01c4*/ 	.short	0x0100
        /*01c6*/ 	.byte	0x08
	.zero		1


	//   ....[20]....
        /*01c8*/ 	.word	0x00000390
        /*01cc*/ 	.word	0x000000ff
        /*01d0*/ 	.word	0x00000050
        /*01d4*/ 	.short	0x0100
        /*01d6*/ 	.byte	0x08
	.zero		1


	//   ....[21]....
        /*01d8*/ 	.word	0x000003a0
        /*01dc*/ 	.word	0x000000ff
        /*01e0*/ 	.word	0x000000c0
        /*01e4*/ 	.short	0x0100
        /*01e6*/ 	.byte	0x08
	.zero		1


	//   ....[22]....
        /*01e8*/ 	.word	0x000003b0
        /*01ec*/ 	.word	0x000000ff
        /*01f0*/ 	.word	0x00000058
        /*01f4*/ 	.short	0x0100
        /*01f6*/ 	.byte	0x08
	.zero		1


	//   ....[23]....
        /*01f8*/ 	.word	0x000003c0
        /*01fc*/ 	.word	0x000000ff
        /*0200*/ 	.word	0x000000c8
        /*0204*/ 	.short	0x0100
        /*0206*/ 	.byte	0x08
	.zero		1


	//   ....[24]....
        /*0208*/ 	.word	0x000003d0
        /*020c*/ 	.word	0x000000ff
        /*0210*/ 	.word	0x00000060
        /*0214*/ 	.short	0x0100
        /*0216*/ 	.byte	0x08
	.zero		1


	//   ....[25]....
        /*0218*/ 	.word	0x000003e0
        /*021c*/ 	.word	0x000000ff
        /*0220*/ 	.word	0x000000d0
        /*0224*/ 	.short	0x0100
        /*0226*/ 	.byte	0x08
	.zero		1


	//   ....[26]....
        /*0228*/ 	.word	0x000003f0
        /*022c*/ 	.word	0x000000ff
        /*0230*/ 	.word	0x00000068
        /*0234*/ 	.short	0x0100
        /*0236*/ 	.byte	0x08
	.zero		1


	//   ....[27]....
        /*0238*/ 	.word	0x00000400
        /*023c*/ 	.word	0x000000ff
        /*0240*/ 	.word	0x000000d8
        /*0244*/ 	.short	0x0100
        /*0246*/ 	.byte	0x08
	.zero		1


	//   ....[28]....
        /*0248*/ 	.word	0x000006a0
        /*024c*/ 	.word	0x000000ff
        /*0250*/ 	.word	0x000000f0
        /*0254*/ 	.short	0x0100
        /*0256*/ 	.byte	0x06
	.zero		1


	//   ....[29]....
        /*0258*/ 	.word	0x00000700
        /*025c*/ 	.word	0x000000ff
        /*0260*/ 	.word	0x000000f8
        /*0264*/ 	.short	0x0100
        /*0266*/ 	.byte	0x06
	.zero		1


	//   ....[30]....
        /*0268*/ 	.word	0x000012c0
        /*026c*/ 	.word	0x00000003
        /*0270*/ 	.word	0x00000000
        /*0274*/ 	.short	0x010a
        /*0276*/ 	.byte	0x3f
	.zero		1


	//   ....[31]....
        /*0278*/ 	.word	0x00001300
        /*027c*/ 	.word	0x00000003
        /*0280*/ 	.word	0x00000000
        /*0284*/ 	.short	0x010a
        /*0286*/ 	.byte	0x3f
	.zero		1


	//   ....[32]....
        /*0288*/ 	.word	0x000014e0
        /*028c*/ 	.word	0x00000005
        /*0290*/ 	.word	0x00000000
        /*0294*/ 	.short	0x010a
        /*0296*/ 	.byte	0x3f
	.zero		1


	//   ....[33]....
        /*0298*/ 	.word	0x00001d30
        /*029c*/ 	.word	0x00000007
        /*02a0*/ 	.word	0x00000000
        /*02a4*/ 	.short	0x010a
        /*02a6*/ 	.byte	0x3f
	.zero		1


	//   ....[34]....
        /*02a8*/ 	.word	0x000022f0
        /*02ac*/ 	.word	0x00000014
        /*02b0*/ 	.word	0x00000000
        /*02b4*/ 	.short	0x010a
        /*02b6*/ 	.byte	0x3f
	.zero		1


	//   ....[35]....
        /*02b8*/ 	.word	0x00002740
        /*02bc*/ 	.word	0x000000ff
        /*02c0*/ 	.word	0x00000000
        /*02c4*/ 	.short	0x0101
        /*02c6*/ 	.byte	0x05
	.zero		1


	//   ....[36]....
        /*02c8*/ 	.word	0x000027e0
        /*02cc*/ 	.word	0x00000014
        /*02d0*/ 	.word	0x00000000
        /*02d4*/ 	.short	0x010a
        /*02d6*/ 	.byte	0x3f
	.zero		1


	//   ....[37]....
        /*02d8*/ 	.word	0x000030c0
        /*02dc*/ 	.word	0x00000000
        /*02e0*/ 	.word	0x00000000
        /*02e4*/ 	.short	0x0101
        /*02e6*/ 	.byte	0x3f
	.zero		1


	//   ....[38]....
        /*02e8*/ 	.word	0x000031e0
        /*02ec*/ 	.word	0x000000ff
        /*02f0*/ 	.word	0x00000000
        /*02f4*/ 	.short	0x0101
        /*02f6*/ 	.byte	0x06
	.zero		1


	//   ....[39]....
        /*02f8*/ 	.word	0x00006880
        /*02fc*/ 	.word	0x00000007
        /*0300*/ 	.word	0x00000070
        /*0304*/ 	.short	0x010a
        /*0306*/ 	.byte	0x3f
	.zero		1


	//   ....[40]....
        /*0308*/ 	.word	0x00006c90
        /*030c*/ 	.word	0x00000016
        /*0310*/ 	.word	0x000000f8
        /*0314*/ 	.short	0x0101
        /*0316*/ 	.byte	0x3f
	.zero		1


	//   ....[41]....
        /*0318*/ 	.word	0x000073c0
        /*031c*/ 	.word	0x00000005
        /*0320*/ 	.word	0x00000000
        /*0324*/ 	.short	0x010a
        /*0326*/ 	.byte	0x3f
	.zero		1


	//   ....[42]....
        /*0328*/ 	.word	0x00007440
        /*032c*/ 	.word	0x00000007
        /*0330*/ 	.word	0x00000000
        /*0334*/ 	.short	0x010a
        /*0336*/ 	.byte	0x3f
	.zero		1


	//   ....[43]....
        /*0338*/ 	.word	0x000074d0
        /*033c*/ 	.word	0x00000006
        /*0340*/ 	.word	0x00000000
        /*0344*/ 	.short	0x010a
        /*0346*/ 	.byte	0x3f
	.zero		1


	//   ....[44]....
        /*0348*/ 	.word	0x00007560
        /*034c*/ 	.word	0x00000007
        /*0350*/ 	.word	0x00000000
        /*0354*/ 	.short	0x010a
        /*0356*/ 	.byte	0x3f
	.zero		1


	//   ....[45]....
        /*0358*/ 	.word	0x000075f0
        /*035c*/ 	.word	0x00000006
        /*0360*/ 	.word	0x00000000
        /*0364*/ 	.short	0x010a
        /*0366*/ 	.byte	0x3f
	.zero		1


	//   ....[46]....
        /*0368*/ 	.word	0x00007680
        /*036c*/ 	.word	0x00000007
        /*0370*/ 	.word	0x00000000
        /*0374*/ 	.short	0x010a
        /*0376*/ 	.byte	0x3f
	.zero		1


	//   ....[47]....
        /*0378*/ 	.word	0x00007710
        /*037c*/ 	.word	0x00000006
        /*0380*/ 	.word	0x00000000
        /*0384*/ 	.short	0x010a
        /*0386*/ 	.byte	0x3f
	.zero		1


	//   ....[48]....
        /*0388*/ 	.word	0x000077a0
        /*038c*/ 	.word	0x00000007
        /*0390*/ 	.word	0x00000000
        /*0394*/ 	.short	0x010a
        /*0396*/ 	.byte	0x3f
	.zero		1


	//   ....[49]....
        /*0398*/ 	.word	0x00007830
        /*039c*/ 	.word	0x00000006
        /*03a0*/ 	.word	0x00000000
        /*03a4*/ 	.short	0x010a
        /*03a6*/ 	.byte	0x3f
	.zero		1


	//   ....[50]....
        /*03a8*/ 	.word	0x000078c0
        /*03ac*/ 	.word	0x00000007
        /*03b0*/ 	.word	0x00000000
        /*03b4*/ 	.short	0x010a
        /*03b6*/ 	.byte	0x3f
	.zero		1


	//   ....[51]....
        /*03b8*/ 	.word	0x00007950
        /*03bc*/ 	.word	0x00000006
        /*03c0*/ 	.word	0x00000000
        /*03c4*/ 	.short	0x010a
        /*03c6*/ 	.byte	0x3f
	.zero		1


	//   ....[52]....
        /*03c8*/ 	.word	0x000079e0
        /*03cc*/ 	.word	0x00000007
        /*03d0*/ 	.word	0x00000000
        /*03d4*/ 	.short	0x010a
        /*03d6*/ 	.byte	0x3f
	.zero		1


	//   ....[53]....
        /*03d8*/ 	.word	0x00007a70
        /*03dc*/ 	.word	0x00000006
        /*03e0*/ 	.word	0x00000000
        /*03e4*/ 	.short	0x010a
        /*03e6*/ 	.byte	0x3f
	.zero		1


	//   ....[54]....
        /*03e8*/ 	.word	0x00007b00
        /*03ec*/ 	.word	0x00000003
        /*03f0*/ 	.word	0x00000000
        /*03f4*/ 	.short	0x010a
        /*03f6*/ 	.byte	0x3f
	.zero		1


	//   ....[55]....
        /*03f8*/ 	.word	0x00007bd0
        /*03fc*/ 	.word	0x00000003
        /*0400*/ 	.word	0x00000000
        /*0404*/ 	.short	0x010a
        /*0406*/ 	.byte	0x3f
	.zero		1


	//   ....[56]....
        /*0408*/ 	.word	0x00007c20
        /*040c*/ 	.word	0x00000007
        /*0410*/ 	.word	0x00000000
        /*0414*/ 	.short	0x010a
        /*0416*/ 	.byte	0x3f
	.zero		1


	//   ....[57]....
        /*0418*/ 	.word	0x00007c70
        /*041c*/ 	.word	0x00000014
        /*0420*/ 	.word	0x00000000
        /*0424*/ 	.short	0x010a
        /*0426*/ 	.byte	0x3f
	.zero		1


	//   ....[58]....
        /*0428*/ 	.word	0x00007cc0
        /*042c*/ 	.word	0x00000007
        /*0430*/ 	.word	0x00000070
        /*0434*/ 	.short	0x010a
        /*0436*/ 	.byte	0x3f
	.zero		1


	//   ....[59]....
        /*0438*/ 	.word	0x00007e10
        /*043c*/ 	.word	0x00000005
        /*0440*/ 	.word	0x00000000
        /*0444*/ 	.short	0x010a
        /*0446*/ 	.byte	0x3f
	.zero		1


	//   ....[60]....
        /*0448*/ 	.word	0x00007e60
        /*044c*/ 	.word	0x00000007
        /*0450*/ 	.word	0x00000000
        /*0454*/ 	.short	0x010a
        /*0456*/ 	.byte	0x3f
	.zero		1


	//   ....[61]....
        /*0458*/ 	.word	0x00007eb0
        /*045c*/ 	.word	0x00000006
        /*0460*/ 	.word	0x00000000
        /*0464*/ 	.short	0x010a
        /*0466*/ 	.byte	0x3f
	.zero		1


	//   ....[62]....
        /*0468*/ 	.word	0x00007f00
        /*046c*/ 	.word	0x00000007
        /*0470*/ 	.word	0x00000000
        /*0474*/ 	.short	0x010a
        /*0476*/ 	.byte	0x3f
	.zero		1


	//   ....[63]....
        /*0478*/ 	.word	0x00007f50
        /*047c*/ 	.word	0x00000006
        /*0480*/ 	.word	0x00000000
        /*0484*/ 	.short	0x010a
        /*0486*/ 	.byte	0x3f
	.zero		1


	//   ....[64]....
        /*0488*/ 	.word	0x00007fa0
        /*048c*/ 	.word	0x00000007
        /*0490*/ 	.word	0x00000000
        /*0494*/ 	.short	0x010a
        /*0496*/ 	.byte	0x3f
	.zero		1


	//   ....[65]....
        /*0498*/ 	.word	0x00007ff0
        /*049c*/ 	.word	0x00000006
        /*04a0*/ 	.word	0x00000000
        /*04a4*/ 	.short	0x010a
        /*04a6*/ 	.byte	0x3f
	.zero		1


	//   ....[66]....
        /*04a8*/ 	.word	0x00008040
        /*04ac*/ 	.word	0x00000007
        /*04b0*/ 	.word	0x00000000
        /*04b4*/ 	.short	0x010a
        /*04b6*/ 	.byte	0x3f
	.zero		1


	//   ....[67]....
        /*04b8*/ 	.word	0x00008090
        /*04bc*/ 	.word	0x00000006
        /*04c0*/ 	.word	0x00000000
        /*04c4*/ 	.short	0x010a
        /*04c6*/ 	.byte	0x3f
	.zero		1


	//   ....[68]....
        /*04c8*/ 	.word	0x000080e0
        /*04cc*/ 	.word	0x00000007
        /*04d0*/ 	.word	0x00000000
        /*04d4*/ 	.short	0x010a
        /*04d6*/ 	.byte	0x3f
	.zero		1


	//   ....[69]....
        /*04d8*/ 	.word	0x00008130
        /*04dc*/ 	.word	0x00000006
        /*04e0*/ 	.word	0x00000000
        /*04e4*/ 	.short	0x010a
        /*04e6*/ 	.byte	0x3f
	.zero		1


	//   ....[70]....
        /*04e8*/ 	.word	0x00008180
        /*04ec*/ 	.word	0x00000007
        /*04f0*/ 	.word	0x00000000
        /*04f4*/ 	.short	0x010a
        /*04f6*/ 	.byte	0x3f
	.zero		1


	//   ....[71]....
        /*04f8*/ 	.word	0x000081d0
        /*04fc*/ 	.word	0x00000006
        /*0500*/ 	.word	0x00000000
        /*0504*/ 	.short	0x010a
        /*0506*/ 	.byte	0x3f
	.zero		1


	//----- nvinfo : EIATTR_NUM_MBARRIERS
	.align		4
.L_36:
        /*0508*/ 	.byte	0x03, 0x38
        /*050a*/ 	.short	0x001e


	//----- nvinfo : EIATTR_EXIT_INSTR_OFFSETS
	.align		4
        /*050c*/ 	.byte	0x04, 0x1c
        /*050e*/ 	.short	(.L_38 - .L_37)


	//   ....[0]....
.L_37:
        /*0510*/ 	.word	0x00000750


	//   ....[1]....
        /*0514*/ 	.word	0x00001010


	//   ....[2]....
        /*0518*/ 	.word	0x00005ca0


	//   ....[3]....
        /*051c*/ 	.word	0x000062c0


	//   ....[4]....
        /*0520*/ 	.word	0x00007b50


	//----- nvinfo : EIATTR_MAX_THREADS
	.align		4
.L_38:
        /*0524*/ 	.byte	0x04, 0x05
        /*0526*/ 	.short	(.L_40 - .L_39)
.L_39:
        /*0528*/ 	.word	0x00000180
        /*052c*/ 	.word	0x00000001
        /*0530*/ 	.word	0x00000001


	//----- nvinfo : EIATTR_CRS_STACK_SIZE
	.align		4
.L_40:
        /*0534*/ 	.byte	0x04, 0x1e
        /*0536*/ 	.short	(.L_42 - .L_41)
.L_41:
        /*0538*/ 	.word	0x00000000


	//----- nvinfo : EIATTR_CBANK_PARAM_SIZE
	.align		4
.L_42:
        /*053c*/ 	.byte	0x03, 0x19
        /*053e*/ 	.short	0x0670


	//----- nvinfo : EIATTR_PARAM_CBANK
	.align		4
        /*0540*/ 	.byte	0x04, 0x0a
        /*0542*/ 	.short	(.L_44 - .L_43)
	.align		4
.L_43:
        /*0544*/ 	.word	index@(.nv.constant0._ZN7cutlass13device_kernelINS_4gemm6kernel13GemmUniversalIN4cute5tupleIJiiiiEEENS1_10collective13CollectiveMmaINS1_49MainloopSm90TmaGmmaRmemAWarpSpecializedMixedInputILi14ENS5_IJNS4_1CILi1EEESB_SB_EEENS1_35KernelTmaWarpSpecializedCooperativeEEENS5_IJNSA_ILi128EEENSA_ILi64EEESG_EEENS_10bfloat16_tENS5_IJlSB_lEEENS5_IJNS_12float_e4m3_tEEEESJ_NS4_8TiledMMAINS4_8MMA_AtomIJNS4_4SM904GMMA27MMA_64x64x16_F32BF16BF16_RSILNSP_5MajorE0ELSR_0ELNSP_7ScaleInE1ELSS_1EEEEEENS4_6LayoutINS5_IJNSA_ILi2EEESB_SB_EEENS5_IJSB_NSA_ILi0EEESY_EEEEENS5_IJNS4_10UnderscoreES11_S11_EEEEENS4_13SM90_TMA_LOADENS4_14ComposedLayoutINS4_7SwizzleILi3ELi4ELi3EEENS4_18smem_ptr_flag_bitsILi16EEENSV_INS5_IJNSA_ILi8EEESG_EEENS5_IJSG_SB_EEEEEEEvNS4_8identityES14_NS15_INS16_ILi2ELi4ELi3EEENS18_ILi8EEES1D_EENS4_9Copy_AtomIJNS4_39AutoVectorizingCopyWithAssumedAlignmentILi128EEESK_EEES1F_EENS_8epilogue10collective6detail29Sm90TmaWarpSpecializedAdapterINS1P_15DefaultEpilogueISI_SJ_SJ_NS1O_6thread17LinearCombinationISI_Li1EffLNS1T_9ScaleType4KindE0ELNS_15FloatRoundStyleE2ESI_EENS1_15EpilogueDefaultEEEEEvvEEEEvNT_6ParamsE)
        /*0548*/ 	.short	0x0210
        /*054a*/ 	.short	0x0670


	//----- nvinfo : EIATTR_SW_WAR
	.align		4
.L_44:
        /*054c*/ 	.byte	0x04, 0x36
        /*054e*/ 	.short	(.L_46 - .L_45)
.L_45:
        /*0550*/ 	.word	0x00000008
.L_46:


//--------------------- .nv.callgraph             --------------------------
	.section	.nv.callgraph,"",@"SHT_CUDA_CALLGRAPH"
	.align	4
	.sectionentsize	8
	.align		4
        /*0000*/ 	.word	0x00000000
	.align		4
        /*0004*/ 	.word	0xffffffff
	.align		4
        /*0008*/ 	.word	index@(_ZN7cutlass13device_kernelINS_4gemm6kernel13GemmUniversalIN4cute5tupleIJiiiiEEENS1_10collective13CollectiveMmaINS1_49MainloopSm90TmaGmmaRmemAWarpSpecializedMixedInputILi14ENS5_IJNS4_1CILi1EEESB_SB_EEENS1_35KernelTmaWarpSpecializedCooperativeEEENS5_IJNSA_ILi128EEENSA_ILi64EEESG_EEENS_10bfloat16_tENS5_IJlSB_lEEENS5_IJNS_12float_e4m3_tEEEESJ_NS4_8TiledMMAINS4_8MMA_AtomIJNS4_4SM904GMMA27MMA_64x64x16_F32BF16BF16_RSILNSP_5MajorE0ELSR_0ELNSP_7ScaleInE1ELSS_1EEEEEENS4_6LayoutINS5_IJNSA_ILi2EEESB_SB_EEENS5_IJSB_NSA_ILi0EEESY_EEEEENS5_IJNS4_10UnderscoreES11_S11_EEEEENS4_13SM90_TMA_LOADENS4_14ComposedLayoutINS4_7SwizzleILi3ELi4ELi3EEENS4_18smem_ptr_flag_bitsILi16EEENSV_INS5_IJNSA_ILi8EEESG_EEENS5_IJSG_SB_EEEEEEEvNS4_8identityES14_NS15_INS16_ILi2ELi4ELi3EEENS18_ILi8EEES1D_EENS4_9Copy_AtomIJNS4_39AutoVectorizingCopyWithAssumedAlignmentILi128EEESK_EEES1F_EENS_8epilogue10collective6detail29Sm90TmaWarpSpecializedAdapterINS1P_15DefaultEpilogueISI_SJ_SJ_NS1O_6thread17LinearCombinationISI_Li1EffLNS1T_9ScaleType4KindE0ELNS_15FloatRoundStyleE2ESI_EENS1_15EpilogueDefaultEEEEEvvEEEEvNT_6ParamsE)
	.align		4
        /*000c*/ 	.word	index@(__assertfail)
	.align		4
        /*0010*/ 	.word	0x00000000
	.align		4
        /*0014*/ 	.word	0xfffffffe
	.align		4
        /*0018*/ 	.word	0x00000000
	.align		4
        /*001c*/ 	.word	0xfffffffd
	.align		4
        /*0020*/ 	.word	0x00000000
	.align		4
        /*0024*/ 	.word	0xfffffffc


//--------------------- .nv.constant4             --------------------------
	.section	.nv.constant4,"a",@progbits
	.align	8
	.align		8
.nv.constant4:
        /*0000*/ 	.dword	__assertfail
	.align		8
        /*0008*/ 	.dword	__unnamed_1
	.align		8
        /*0010*/ 	.dword	__unnamed_2
	.align		8
        /*0018*/ 	.dword	_ZN40_INTERNAL_6be44034_4_k_cu_79f941a6_166534cuda3std3__45__cpo5beginE
	.align		8
        /*0020*/ 	.dword	_ZN40_INTERNAL_6be44034_4_k_cu_79f941a6_166534cuda3std3__45__cpo3endE
	.align		8
        /*0028*/ 	.dword	_ZN40_INTERNAL_6be44034_4_k_cu_79f941a6_166534cuda3std3__45__cpo6cbeginE
	.align		8
        /*0030*/ 	.dword	_ZN40_INTERNAL_6be44034_4_k_cu_79f941a6_166534cuda3std3__45__cpo4cendE
	.align		8
        /*0038*/ 	.dword	_ZN40_INTERNAL_6be44034_4_k_cu_79f941a6_166534cuda3std3__442_GLOBAL__N__6be44034_4_k_cu_79f941a6_166536ignoreE
	.align		8
        /*0040*/ 	.dword	_ZN40_INTERNAL_6be44034_4_k_cu_79f941a6_166534cuda3std3__419piecewise_constructE
	.align		8
        /*0048*/ 	.dword	_ZN40_INTERNAL_6be44034_4_k_cu_79f941a6_166534cuda3std3__48in_placeE
	.align		8
        /*0050*/ 	.dword	_ZN40_INTERNAL_6be44034_4_k_cu_79f941a6_166534cuda3std6ranges3__45__cpo4swapE
	.align		8
        /*0058*/ 	.dword	_ZN40_INTERNAL_6be44034_4_k_cu_79f941a6_166534cuda3std6ranges3__45__cpo9iter_moveE
	.align		8
        /*0060*/ 	.dword	_ZN40_INTERNAL_6be44034_4_k_cu_79f941a6_166534cute7productE
	.align		8
        /*0068*/ 	.dword	_ZN40_INTERNAL_6be44034_4_k_cu_79f941a6_166534cute1_E
	.align		8
        /*0070*/ 	.dword	$str$24
	.align		8
        /*0078*/ 	.dword	$str$25


//--------------------- .text._ZN7cutlass13device_kernelINS_4gemm6kernel13GemmUniversalIN4cute5tupleIJiiiiEEENS1_10collective13CollectiveMmaINS1_49MainloopSm90TmaGmmaRmemAWarpSpecializedMixedInputILi14ENS5_IJNS4_1CILi1EEESB_SB_EEENS1_35KernelTmaWarpSpecializedCooperativeEEENS5_IJNSA_ILi128EEENSA_ILi64EEESG_EEENS_10bfloat16_tENS5_IJlSB_lEEENS5_IJNS_12float_e4m3_tEEEESJ_NS4_8TiledMMAINS4_8MMA_AtomIJNS4_4SM904GMMA27MMA_64x64x16_F32BF16BF16_RSILNSP_5MajorE0ELSR_0ELNSP_7ScaleInE1ELSS_1EEEEEENS4_6LayoutINS5_IJNSA_ILi2EEESB_SB_EEENS5_IJSB_NSA_ILi0EEESY_EEEEENS5_IJNS4_10UnderscoreES11_S11_EEEEENS4_13SM90_TMA_LOADENS4_14ComposedLayoutINS4_7SwizzleILi3ELi4ELi3EEENS4_18smem_ptr_flag_bitsILi16EEENSV_INS5_IJNSA_ILi8EEESG_EEENS5_IJSG_SB_EEEEEEEvNS4_8identityES14_NS15_INS16_ILi2ELi4ELi3EEENS18_ILi8EEES1D_EENS4_9Copy_AtomIJNS4_39AutoVectorizingCopyWithAssumedAlignmentILi128EEESK_EEES1F_EENS_8epilogue10collective6detail29Sm90TmaWarpSpecializedAdapterINS1P_15DefaultEpilogueISI_SJ_SJ_NS1O_6thread17LinearCombinationISI_Li1EffLNS1T_9ScaleType4KindE0ELNS_15FloatRoundStyleE2ESI_EENS1_15EpilogueDefaultEEEEEvvEEEEvNT_6ParamsE --------------------------
	.section	.text._ZN7cutlass13device_kernelINS_4gemm6kernel13GemmUniversalIN4cute5tupleIJiiiiEEENS1_10collective13CollectiveMmaINS1_49MainloopSm90TmaGmmaRmemAWarpSpecializedMixedInputILi14ENS5_IJNS4_1CILi1EEESB_SB_EEENS1_35KernelTmaWarpSpecializedCooperativeEEENS5_IJNSA_ILi128EEENSA_ILi64EEESG_EEENS_10bfloat16_tENS5_IJlSB_lEEENS5_IJNS_12float_e4m3_tEEEESJ_NS4_8TiledMMAINS4_8MMA_AtomIJNS4_4SM904GMMA27MMA_64x64x16_F32BF16BF16_RSILNSP_5MajorE0ELSR_0ELNSP_7ScaleInE1ELSS_1EEEEEENS4_6LayoutINS5_IJNSA_ILi2EEESB_SB_EEENS5_IJSB_NSA_ILi0EEESY_EEEEENS5_IJNS4_10UnderscoreES11_S11_EEEEENS4_13SM90_TMA_LOADENS4_14ComposedLayoutINS4_7SwizzleILi3ELi4ELi3EEENS4_18smem_ptr_flag_bitsILi16EEENSV_INS5_IJNSA_ILi8EEESG_EEENS5_IJSG_SB_EEEEEEEvNS4_8identityES14_NS15_INS16_ILi2ELi4ELi3EEENS18_ILi8EEES1D_EENS4_9Copy_AtomIJNS4_39AutoVectorizingCopyWithAssumedAlignmentILi128EEESK_EEES1F_EENS_8epilogue10collective6detail29Sm90TmaWarpSpecializedAdapterINS1P_15DefaultEpilogueISI_SJ_SJ_NS1O_6thread17LinearCombinationISI_Li1EffLNS1T_9ScaleType4KindE0ELNS_15FloatRoundStyleE2ESI_EENS1_15EpilogueDefaultEEEEEvvEEEEvNT_6ParamsE,"ax",@progbits
	.align	128
.text._ZN7cutlass13device_kernelINS_4gemm6kernel13GemmUniversalIN4cute5tupleIJiiiiEEENS1_10collective13CollectiveMmaINS1_49MainloopSm90TmaGmmaRmemAWarpSpecializedMixedInputILi14ENS5_IJNS4_1CILi1EEESB_SB_EEENS1_35KernelTmaWarpSpecializedCooperativeEEENS5_IJNSA_ILi128EEENSA_ILi64EEESG_EEENS_10bfloat16_tENS5_IJlSB_lEEENS5_IJNS_12float_e4m3_tEEEESJ_NS4_8TiledMMAINS4_8MMA_AtomIJNS4_4SM904GMMA27MMA_64x64x16_F32BF16BF16_RSILNSP_5MajorE0ELSR_0ELNSP_7ScaleInE1ELSS_1EEEEEENS4_6LayoutINS5_IJNSA_ILi2EEESB_SB_EEENS5_IJSB_NSA_ILi0EEESY_EEEEENS5_IJNS4_10UnderscoreES11_S11_EEEEENS4_13SM90_TMA_LOADENS4_14ComposedLayoutINS4_7SwizzleILi3ELi4ELi3EEENS4_18smem_ptr_flag_bitsILi16EEENSV_INS5_IJNSA_ILi8EEESG_EEENS5_IJSG_SB_EEEEEEEvNS4_8identityES14_NS15_INS16_ILi2ELi4ELi3EEENS18_ILi8EEES1D_EENS4_9Copy_AtomIJNS4_39AutoVectorizingCopyWithAssumedAlignmentILi128EEESK_EEES1F_EENS_8epilogue10collective6detail29Sm90TmaWarpSpecializedAdapterINS1P_15DefaultEpilogueISI_SJ_SJ_NS1O_6thread17LinearCombinationISI_Li1EffLNS1T_9ScaleType4KindE0ELNS_15FloatRoundStyleE2ESI_EENS1_15EpilogueDefaultEEEEEvvEEEEvNT_6ParamsE:
        .type           _ZN7cutlass13device_kernelINS_4gemm6kernel13GemmUniversalIN4cute5tupleIJiiiiEEENS1_10collective13CollectiveMmaINS1_49MainloopSm90TmaGmmaRmemAWarpSpecializedMixedInputILi14ENS5_IJNS4_1CILi1EEESB_SB_EEENS1_35KernelTmaWarpSpecializedCooperativeEEENS5_IJNSA_ILi128EEENSA_ILi64EEESG_EEENS_10bfloat16_tENS5_IJlSB_lEEENS5_IJNS_12float_e4m3_tEEEESJ_NS4_8TiledMMAINS4_8MMA_AtomIJNS4_4SM904GMMA27MMA_64x64x16_F32BF16BF16_RSILNSP_5MajorE0ELSR_0ELNSP_7ScaleInE1ELSS_1EEEEEENS4_6LayoutINS5_IJNSA_ILi2EEESB_SB_EEENS5_IJSB_NSA_ILi0EEESY_EEEEENS5_IJNS4_10UnderscoreES11_S11_EEEEENS4_13SM90_TMA_LOADENS4_14ComposedLayoutINS4_7SwizzleILi3ELi4ELi3EEENS4_18smem_ptr_flag_bitsILi16EEENSV_INS5_IJNSA_ILi8EEESG_EEENS5_IJSG_SB_EEEEEEEvNS4_8identityES14_NS15_INS16_ILi2ELi4ELi3EEENS18_ILi8EEES1D_EENS4_9Copy_AtomIJNS4_39AutoVectorizingCopyWithAssumedAlignmentILi128EEESK_EEES1F_EENS_8epilogue10collective6detail29Sm90TmaWarpSpecializedAdapterINS1P_15DefaultEpilogueISI_SJ_SJ_NS1O_6thread17LinearCombinationISI_Li1EffLNS1T_9ScaleType4KindE0ELNS_15FloatRoundStyleE2ESI_EENS1_15EpilogueDefaultEEEEEvvEEEEvNT_6ParamsE,@function
        .size           _ZN7cutlass13device_kernelINS_4gemm6kernel13GemmUniversalIN4cute5tupleIJiiiiEEENS1_10collective13CollectiveMmaINS1_49MainloopSm90TmaGmmaRmemAWarpSpecializedMixedInputILi14ENS5_IJNS4_1CILi1EEESB_SB_EEENS1_35KernelTmaWarpSpecializedCooperativeEEENS5_IJNSA_ILi128EEENSA_ILi64EEESG_EEENS_10bfloat16_tENS5_IJlSB_lEEENS5_IJNS_12float_e4m3_tEEEESJ_NS4_8TiledMMAINS4_8MMA_AtomIJNS4_4SM904GMMA27MMA_64x64x16_F32BF16BF16_RSILNSP_5MajorE0ELSR_0ELNSP_7ScaleInE1ELSS_1EEEEEENS4_6LayoutINS5_IJNSA_ILi2EEESB_SB_EEENS5_IJSB_NSA_ILi0EEESY_EEEEENS5_IJNS4_10UnderscoreES11_S11_EEEEENS4_13SM90_TMA_LOADENS4_14ComposedLayoutINS4_7SwizzleILi3ELi4ELi3EEENS4_18smem_ptr_flag_bitsILi16EEENSV_INS5_IJNSA_ILi8EEESG_EEENS5_IJSG_SB_EEEEEEEvNS4_8identityES14_NS15_INS16_ILi2ELi4ELi3EEENS18_ILi8EEES1D_EENS4_9Copy_AtomIJNS4_39AutoVectorizingCopyWithAssumedAlignmentILi128EEESK_EEES1F_EENS_8epilogue10collective6detail29Sm90TmaWarpSpecializedAdapterINS1P_15DefaultEpilogueISI_SJ_SJ_NS1O_6thread17LinearCombinationISI_Li1EffLNS1T_9ScaleType4KindE0ELNS_15FloatRoundStyleE2ESI_EENS1_15EpilogueDefaultEEEEEvvEEEEvNT_6ParamsE,(.L_x_167 - _ZN7cutlass13device_kernelINS_4gemm6kernel13GemmUniversalIN4cute5tupleIJiiiiEEENS1_10collective13CollectiveMmaINS1_49MainloopSm90TmaGmmaRmemAWarpSpecializedMixedInputILi14ENS5_IJNS4_1CILi1EEESB_SB_EEENS1_35KernelTmaWarpSpecializedCooperativeEEENS5_IJNSA_ILi128EEENSA_ILi64EEESG_EEENS_10bfloat16_tENS5_IJlSB_lEEENS5_IJNS_12float_e4m3_tEEEESJ_NS4_8TiledMMAINS4_8MMA_AtomIJNS4_4SM904GMMA27MMA_64x64x16_F32BF16BF16_RSILNSP_5MajorE0ELSR_0ELNSP_7ScaleInE1ELSS_1EEEEEENS4_6LayoutINS5_IJNSA_ILi2EEESB_SB_EEENS5_IJSB_NSA_ILi0EEESY_EEEEENS5_IJNS4_10UnderscoreES11_S11_EEEEENS4_13SM90_TMA_LOADENS4_14ComposedLayoutINS4_7SwizzleILi3ELi4ELi3EEENS4_18smem_ptr_flag_bitsILi16EEENSV_INS5_IJNSA_ILi8EEESG_EEENS5_IJSG_SB_EEEEEEEvNS4_8identityES14_NS15_INS16_ILi2ELi4ELi3EEENS18_ILi8EEES1D_EENS4_9Copy_AtomIJNS4_39AutoVectorizingCopyWithAssumedAlignmentILi128EEESK_EEES1F_EENS_8epilogue10collective6detail29Sm90TmaWarpSpecializedAdapterINS1P_15DefaultEpilogueISI_SJ_SJ_NS1O_6thread17LinearCombinationISI_Li1EffLNS1T_9ScaleType4KindE0ELNS_15FloatRoundStyleE2ESI_EENS1_15EpilogueDefaultEEEEEvvEEEEvNT_6ParamsE)
        .other          _ZN7cutlass13device_kernelINS_4gemm6kernel13GemmUniversalIN4cute5tupleIJiiiiEEENS1_10collective13CollectiveMmaINS1_49MainloopSm90TmaGmmaRmemAWarpSpecializedMixedInputILi14ENS5_IJNS4_1CILi1EEESB_SB_EEENS1_35KernelTmaWarpSpecializedCooperativeEEENS5_IJNSA_ILi128EEENSA_ILi64EEESG_EEENS_10bfloat16_tENS5_IJlSB_lEEENS5_IJNS_12float_e4m3_tEEEESJ_NS4_8TiledMMAINS4_8MMA_AtomIJNS4_4SM904GMMA27MMA_64x64x16_F32BF16BF16_RSILNSP_5MajorE0ELSR_0ELNSP_7ScaleInE1ELSS_1EEEEEENS4_6LayoutINS5_IJNSA_ILi2EEESB_SB_EEENS5_IJSB_NSA_ILi0EEESY_EEEEENS5_IJNS4_10UnderscoreES11_S11_EEEEENS4_13SM90_TMA_LOADENS4_14ComposedLayoutINS4_7SwizzleILi3ELi4ELi3EEENS4_18smem_ptr_flag_bitsILi16EEENSV_INS5_IJNSA_ILi8EEESG_EEENS5_IJSG_SB_EEEEEEEvNS4_8identityES14_NS15_INS16_ILi2ELi4ELi3EEENS18_ILi8EEES1D_EENS4_9Copy_AtomIJNS4_39AutoVectorizingCopyWithAssumedAlignmentILi128EEESK_EEES1F_EENS_8epilogue10collective6detail29Sm90TmaWarpSpecializedAdapterINS1P_15DefaultEpilogueISI_SJ_SJ_NS1O_6thread17LinearCombinationISI_Li1EffLNS1T_9ScaleType4KindE0ELNS_15FloatRoundStyleE2ESI_EENS1_15EpilogueDefaultEEEEEvvEEEEvNT_6ParamsE,@"STO_CUDA_ENTRY STV_DEFAULT"
_ZN7cutlass13device_kernelINS_4gemm6kernel13GemmUniversalIN4cute5tupleIJiiiiEEENS1_10collective13CollectiveMmaINS1_49MainloopSm90TmaGmmaRmemAWarpSpecializedMixedInputILi14ENS5_IJNS4_1CILi1EEESB_SB_EEENS1_35KernelTmaWarpSpecializedCooperativeEEENS5_IJNSA_ILi128EEENSA_ILi64EEESG_EEENS_10bfloat16_tENS5_IJlSB_lEEENS5_IJNS_12float_e4m3_tEEEESJ_NS4_8TiledMMAINS4_8MMA_AtomIJNS4_4SM904GMMA27MMA_64x64x16_F32BF16BF16_RSILNSP_5MajorE0ELSR_0ELNSP_7ScaleInE1ELSS_1EEEEEENS4_6LayoutINS5_IJNSA_ILi2EEESB_SB_EEENS5_IJSB_NSA_ILi0EEESY_EEEEENS5_IJNS4_10UnderscoreES11_S11_EEEEENS4_13SM90_TMA_LOADENS4_14ComposedLayoutINS4_7SwizzleILi3ELi4ELi3EEENS4_18smem_ptr_flag_bitsILi16EEENSV_INS5_IJNSA_ILi8EEESG_EEENS5_IJSG_SB_EEEEEEEvNS4_8identityES14_NS15_INS16_ILi2ELi4ELi3EEENS18_ILi8EEES1D_EENS4_9Copy_AtomIJNS4_39AutoVectorizingCopyWithAssumedAlignmentILi128EEESK_EEES1F_EENS_8epilogue10collective6detail29Sm90TmaWarpSpecializedAdapterINS1P_15DefaultEpilogueISI_SJ_SJ_NS1O_6thread17LinearCombinationISI_Li1EffLNS1T_9ScaleType4KindE0ELNS_15FloatRoundStyleE2ESI_EENS1_15EpilogueDefaultEEEEEvvEEEEvNT_6ParamsE:
[----:B------:R-:W0:Y:S01]  /*0000*/  LDC R1, c[0x0][0x28] ;  /* 0x00000a00ff017b82 */ /* 0x000e220000000800 */
[----:B------:R-:W1:Y:S01]  /*0010*/  S2R R18, SR_TID.X ;  /* 0x0000000000127919 */ /* 0x000e620000002100 */
[----:B------:R-:W-:Y:S01]  /*0020*/  ELECT P0, URZ, PT ;  /* 0x00000000003f782f */ /* 0x000fe20003800000 */
[----:B------:R-:W-:Y:S01]  /*0030*/  BSSY B0, `(.L_x_0) ;  /* 0x000000f000007945 */ /* 0x000fe20003800000 */
[--C-:B-1----:R-:W-:Y:S02]  /*0040*/  SHF.R.U32.HI R0, RZ, 0x5, R18.reuse ;  /* 0x00000005ff007819 */ /* 0x102fe40000011612 */
[----:B------:R-:W-:-:S03]  /*0050*/  SHF.R.U32.HI R22, RZ, 0x7, R18 ;  /* 0x00000007ff167819 */ /* 0x000fc60000011612 */
[----:B------:R-:W1:Y:S04]  /*0060*/  SHFL.IDX PT, R5, R0, RZ, 0x1f ;  /* 0x00001fff00057589 */ /* 0x000e6800000e0000 */
[----:B------:R2:W3:Y:S01]  /*0070*/  SHFL.IDX PT, R8, R22, RZ, 0x1f ;  /* 0x00001fff16087589 */ /* 0x0004e200000e0000 */
[----:B-1----:R-:W-:-:S13]  /*0080*/  ISETP.NE.OR P0, PT, R5, RZ, !P0 ;  /* 0x000000ff0500720c */ /* 0x002fda0004705670 */
[----:B0-23--:R-:W-:Y:S05]  /*0090*/  @P0 BRA `(.L_x_1) ;  /* 0x0000000000200947 */ /* 0x00dfea0003800000 */
[----:B------:R-:W-:Y:S02]  /*00a0*/  ULDC.64 UR4, c[0x0][0x198] ;  /* 0x0000660000047ab9 */ /* 0x000fe40000000a00 */
[----:B------:R-:W-:Y:S02]  /*00b0*/  UIADD3 UR6, UP0, UR4, 0xf0, URZ ;  /* 0x000000f004067890 */ /* 0x000fe4000ff1e03f */
[----:B------:R-:W-:Y:S02]  /*00c0*/  UIADD3 UR4, UP1, UR4, 0x1f0, URZ ;  /* 0x000001f004047890 */ /* 0x000fe4000ff3e03f */
[----:B------:R-:W-:Y:S02]  /*00d0*/  UIADD3.X UR7, URZ, UR5, URZ, UP0, !UPT ;  /* 0x000000053f077290 */ /* 0x000fe400087fe43f */
[----:B------:R-:W-:-:S07]  /*00e0*/  UIADD3.X UR5, URZ, UR5, URZ, UP1, !UPT ;  /* 0x000000053f057290 */ /* 0x000fce0008ffe43f */
[----:B------:R0:W-:Y:S02]  /*00f0*/  UTMACCTL.PF [UR6] ;  /* 0x00000000060079b9 */ /* 0x0001e40008040000 */
[----:B------:R0:W-:Y:S02]  /*0100*/  UTMACCTL.PF [UR4] ;  /* 0x00000000040079b9 */ /* 0x0001e40008040000 */
[----:B0-----:R-:W-:Y:S01]  /*0110*/  NOP ;  /* 0x0000000000007918 */ /* 0x001fe20000000000 */
.L_x_1:
[----:B------:R-:W-:Y:S05]  /*0120*/  BSYNC B0 ;  /* 0x0000000000007941 */ /* 0x000fea0003800000 */
.L_x_0:
[----:B------:R-:W0:Y:S02]  /*0130*/  SHFL.IDX PT, R2, R0, RZ, 0x1f ;  /* 0x00001fff00027589 */ /* 0x000e2400000e0000 */
[----:B0-----:R-:W-:-:S13]  /*0140*/  ISETP.NE.AND P0, PT, R2, RZ, PT ;  /* 0x000000ff0200720c */ /* 0x001fda0003f05270 */
[----:B------:R-:W-:Y:S05]  /*0150*/  @P0 BRA `(.L_x_2) ;  /* 0x0000000000b40947 */ /* 0x000fea0003800000 */
[----:B------:R-:W-:Y:S01]  /*0160*/  ELECT P0, URZ, PT ;  /* 0x00000000003f782f */ /* 0x000fe20003800000 */
[----:B------:R-:W-:-:S12]  /*0170*/  BSSY B0, `(.L_x_2) ;  /* 0x000002b000007945 */ /* 0x000fd80003800000 */
[----:B------:R-:W-:Y:S05]  /*0180*/  @!P0 BRA `(.L_x_3) ;  /* 0x0000000000a48947 */ /* 0x000fea0003800000 */
[----:B------:R-:W0:Y:S01]  /*0190*/  S2UR UR8, SR_CgaCtaId ;  /* 0x00000000000879c3 */ /* 0x000e220000008800 */
[----:B------:R-:W-:Y:S01]  /*01a0*/  UMOV UR4, 0x400 ;  /* 0x0000040000047882 */ /* 0x000fe20000000000 */
[----:B------:R-:W-:Y:S01]  /*01b0*/  UMOV UR5, 0x1 ;  /* 0x0000000100057882 */ /* 0x000fe20000000000 */
[----:B------:R-:W-:Y:S02]  /*01c0*/  UMOV UR6, 0x100 ;  /* 0x0000010000067882 */ /* 0x000fe40000000000 */
[----:B------:R-:W-:-:S04]  /*01d0*/  UIADD3 UR6, -UR6, 0x100000, URZ ;  /* 0x0010000006067890 */ /* 0x000fc8000fffe13f */
[----:B------:R-:W-:Y:S02]  /*01e0*/  USHF.L.U32 UR7, UR6, 0xb, URZ ;  /* 0x0000000b06077899 */ /* 0x000fe4000800063f */
[----:B------:R-:W-:Y:S02]  /*01f0*/  USHF.L.U32 UR6, UR6, 0x1, URZ ;  /* 0x0000000106067899 */ /* 0x000fe4000800063f */
[----:B0-----:R-:W-:Y:S02]  /*0200*/  ULEA UR8, UR8, UR4, 0x18 ;  /* 0x0000000408087291 */ /* 0x001fe4000f8ec03f */
[----:B------:R-:W-:-:S04]  /*0210*/  UIADD3 UR4, -UR5, 0x100000, URZ ;  /* 0x0010000005047890 */ /* 0x000fc8000fffe13f */
[----:B------:R-:W-:Y:S02]  /*0220*/  USHF.L.U32 UR5, UR4, 0xb, URZ ;  /* 0x0000000b04057899 */ /* 0x000fe4000800063f */
[----:B------:R-:W-:Y:S01]  /*0230*/  USHF.L.U32 UR4, UR4, 0x1, URZ ;  /* 0x0000000104047899 */ /* 0x000fe2000800063f */
[----:B------:R-:W0:Y:S11]  /*0240*/  FENCE.VIEW.ASYNC.S ;  /* 0x00000000000073c6 */ /* 0x000e360000000000 */
[----:B0-----:R0:W1:Y:S01]  /*0250*/  SYNCS.EXCH.64 URZ, [UR8], UR4 ;  /* 0x00000004083f75b2 */ /* 0x0010620008000100 */
[----:B------:R0:W2:Y:S01]  /*0260*/  SYNCS.EXCH.64 URZ, [UR8+0x70], UR6 ;  /* 0x00007006083f75b2 */ /* 0x0000a20008000100 */
[----:B------:R0:W3:Y:S01]  /*0270*/  SYNCS.EXCH.64 URZ, [UR8+0x8], UR4 ;  /* 0x00000804083f75b2 */ /* 0x0000e20008000100 */
[----:B------:R0:W4:Y:S01]  /*0280*/  SYNCS.EXCH.64 URZ, [UR8+0x78], UR6 ;  /* 0x00007806083f75b2 */ /* 0x0001220008000100 */
[----:B------:R0:W0:Y:S01]  /*0290*/  SYNCS.EXCH.64 URZ, [UR8+0x10], UR4 ;  /* 0x00001004083f75b2 */ /* 0x0000220008000100 */
        /* <DEDUP_REMOVED lines=23> */
[----:B-1234-:R-:W-:Y:S01]  /*0410*/  NOP ;  /* 0x0000000000007918 */ /* 0x01efe20000000000 */
.L_x_3:
[----:B0-----:R-:W-:Y:S05]  /*0420*/  BSYNC B0 ;  /* 0x0000000000007941 */ /* 0x001fea0003800000 */
.L_x_2:
[----:B------:R-:W0:Y:S01]  /*0430*/  SHFL.IDX PT, R0, R0, RZ, 0x1f ;  /* 0x00001fff00007589 */ /* 0x000e2200000e0000 */
[----:B------:R-:W-:Y:S01]  /*0440*/  ELECT P0, URZ, PT ;  /* 0x00000000003f782f */ /* 0x000fe20003800000 */
[----:B------:R-:W1:Y:S01]  /*0450*/  LDC R2, c[0x0][0x85c] ;  /* 0x00021700ff027b82 */ /* 0x000e620000000800 */
[----:B------:R-:W-:Y:S01]  /*0460*/  SHF.R.S32.HI R6, RZ, 0x1f, R5 ;  /* 0x0000001fff067819 */ /* 0x000fe20000011405 */
[----:B------:R-:W2:Y:S01]  /*0470*/  S2R R3, SR_CTAID.Y ;  /* 0x0000000000037919 */ /* 0x000ea20000002600 */
[----:B------:R-:W-:Y:S01]  /*0480*/  UMOV UR4, 0x20 ;  /* 0x0000002000047882 */ /* 0x000fe20000000000 */
[----:B------:R-:W-:Y:S01]  /*0490*/  ISETP.NE.AND P2, PT, R8, RZ, PT ;  /* 0x000000ff0800720c */ /* 0x000fe20003f45270 */
[----:B------:R-:W-:Y:S01]  /*04a0*/  NOP ;  /* 0x0000000000007918 */ /* 0x000fe20000000000 */
[----:B------:R-:W3:Y:S01]  /*04b0*/  S2R R4, SR_CTAID.X ;  /* 0x0000000000047919 */ /* 0x000ee20000002500 */
[----:B------:R-:W-:Y:S01]  /*04c0*/  LEA.HI R6, R6, R5, RZ, 0x2 ;  /* 0x0000000506067211 */ /* 0x000fe200078f10ff */
[----:B------:R-:W-:Y:S01]  /*04d0*/  NOP ;  /* 0x0000000000007918 */ /* 0x000fe20000000000 */
[----:B0-----:R-:W-:-:S02]  /*04e0*/  ISETP.NE.OR P0, PT, R0, RZ, !P0 ;  /* 0x000000ff0000720c */ /* 0x001fc40004705670 */
[----:B-1----:R-:W-:-:S04]  /*04f0*/  ISETP.NE.AND P3, PT, R2, 0x1, PT ;  /* 0x000000010200780c */ /* 0x002fc80003f65270 */
[----:B------:R-:W-:Y:S02]  /*0500*/  P2R R0, PR, RZ, 0x8 ;  /* 0x00000008ff007803 */ /* 0x000fe40000000000 */
[----:B------:R-:W-:-:S05]  /*0510*/  LOP3.LUT R0, R6, 0xfffffffc, RZ, 0xc0, !PT ;  /* 0xfffffffc06007812 */ /* 0x000fca00078ec0ff */
[----:B------:R-:W-:Y:S01]  /*0520*/  VOTEU.ALL UP0, P0 ;  /* 0x00000000003f7886 */ /* 0x000fe20000000000 */
[----:B------:R-:W-:Y:S01]  /*0530*/  IMAD.IADD R0, R5, 0x1, -R0 ;  /* 0x0000000105007824 */ /* 0x000fe200078e0a00 */
[----:B------:R-:W3:Y:S01]  /*0540*/  @P3 LDC R17, c[0x0][0x10] ;  /* 0x00000400ff113b82 */ /* 0x000ee20000000800 */
[----:B------:R-:W-:Y:S01]  /*0550*/  VOTEU.ALL UP1, P0 ;  /* 0x00000000003f7886 */ /* 0x000fe20000020000 */
[----:B--2---:R-:W-:Y:S01]  /*0560*/  @P3 IMAD.MOV.U32 R6, RZ, RZ, R3 ;  /* 0x000000ffff063224 */ /* 0x004fe200078e0003 */
[----:B------:R-:W-:Y:S01]  /*0570*/  @!UP0 UMOV UR6, 0x400 ;  /* 0x0000040000068882 */ /* 0x000fe20000000000 */
[----:B------:R-:W-:-:S04]  /*0580*/  @!UP0 UIADD3 UR4, -UR4, 0x100000, URZ ;  /* 0x0010000004048890 */ /* 0x000fc8000fffe13f */
[----:B------:R-:W-:Y:S02]  /*0590*/  @!UP0 USHF.L.U32 UR5, UR4, 0xb, URZ ;  /* 0x0000000b04058899 */ /* 0x000fe4000800063f */
[----:B------:R-:W-:Y:S01]  /*05a0*/  @!UP0 USHF.L.U32 UR4, UR4, 0x1, URZ ;  /* 0x0000000104048899 */ /* 0x000fe2000800063f */
[----:B------:R-:W-:Y:S02]  /*05b0*/  @P3 IMAD.MOV.U32 R7, RZ, RZ, RZ ;  /* 0x000000ffff073224 */ /* 0x000fe400078e00ff */
[----:B------:R-:W-:Y:S01]  /*05c0*/  IMAD.MOV.U32 R5, RZ, RZ, RZ ;  /* 0x000000ffff057224 */ /* 0x000fe200078e00ff */
[----:B------:R-:W0:Y:S01]  /*05d0*/  @!UP0 S2UR UR7, SR_CgaCtaId ;  /* 0x00000000000789c3 */ /* 0x000e220000008800 */
[----:B------:R-:W-:-:S07]  /*05e0*/  @P3 IMAD.MOV.U32 R11, RZ, RZ, RZ ;  /* 0x000000ffff0b3224 */ /* 0x000fce00078e00ff */
[----:B------:R-:W1:Y:S01]  /*05f0*/  @!P3 LDC R9, c[0x0][0xc] ;  /* 0x00000300ff09bb82 */ /* 0x000e620000000800 */
[----:B---3--:R-:W-:-:S04]  /*0600*/  @P3 IMAD.WIDE.U32 R16, R4, R17, R6 ;  /* 0x0000001104103225 */ /* 0x008fc800078e0006 */
[----:B------:R-:W-:Y:S01]  /*0610*/  @P3 IMAD.IADD R17, R17, 0x1, R11 ;  /* 0x0000000111113824 */ /* 0x000fe200078e020b */
[----:B0-----:R-:W-:Y:S01]  /*0620*/  @!UP0 ULEA UR6, UR7, UR6, 0x18 ;  /* 0x0000000607068291 */ /* 0x001fe2000f8ec03f */
[----:B------:R-:W-:Y:S01]  /*0630*/  VOTEU.ALL UP0, P0 ;  /* 0x00000000003f7886 */ /* 0x000fe20000000000 */
[----:B------:R-:W-:-:S04]  /*0640*/  ISETP.NE.AND P0, PT, R0, 0x3, PT ;  /* 0x000000030000780c */ /* 0x000fc80003f05270 */
[----:B------:R-:W-:Y:S01]  /*0650*/  ISETP.EQ.OR P0, PT, R0, RZ, !P0 ;  /* 0x000000ff0000720c */ /* 0x000fe20004702670 */
[----:B-1----:R-:W-:-:S03]  /*0660*/  @!P3 IMAD.WIDE.U32 R6, R9, R3, R4 ;  /* 0x000000030906b225 */ /* 0x002fc600078e0004 */
[C---:B------:R-:W-:Y:S01]  /*0670*/  ISETP.EQ.AND P0, PT, R8.reuse, RZ, P0 ;  /* 0x000000ff0800720c */ /* 0x040fe20000702270 */
[----:B------:R-:W-:Y:S01]  /*0680*/  VIADD R8, R8, 0xffffffff ;  /* 0xffffffff08087836 */ /* 0x000fe20000000000 */
[----:B------:R-:W0:Y:S02]  /*0690*/  FENCE.VIEW.ASYNC.S ;  /* 0x00000000000073c6 */ /* 0x000e240000000000 */
[----:B0-----:R0:W1:Y:S01]  /*06a0*/  @!UP0 SYNCS.EXCH.64 URZ, [UR6+0xf0], UR4 ;  /* 0x0000f004063f85b2 */ /* 0x0010620008000100 */
[----:B------:R-:W-:Y:S01]  /*06b0*/  @!P3 IMAD.MOV.U32 R16, RZ, RZ, R6 ;  /* 0x000000ffff10b224 */ /* 0x000fe200078e0006 */
[----:B------:R-:W-:Y:S01]  /*06c0*/  SEL R19, RZ, 0x1, !P0 ;  /* 0x00000001ff137807 */ /* 0x000fe20004000000 */
[----:B------:R-:W-:Y:S01]  /*06d0*/  @!P3 IMAD.MOV.U32 R17, RZ, RZ, R7 ;  /* 0x000000ffff11b224 */ /* 0x000fe200078e0007 */
[----:B------:R-:W-:-:S04]  /*06e0*/  ISETP.GE.U32.AND P1, PT, R8, 0x2, PT ;  /* 0x000000020800780c */ /* 0x000fc80003f26070 */
[----:B------:R-:W-:Y:S01]  /*06f0*/  SEL R19, R19, 0x2, P1 ;  /* 0x0000000213137807 */ /* 0x000fe20000800000 */
[----:B------:R0:W1:Y:S01]  /*0700*/  @!UP1 SYNCS.EXCH.64 URZ, [UR6+0xf8], UR4 ;  /* 0x0000f804063f95b2 */ /* 0x0000620008000100 */
[----:B------:R-:W-:Y:S01]  /*0710*/  NOP ;  /* 0x0000000000007918 */ /* 0x000fe20000000000 */
[----:B-1----:R-:W-:Y:S06]  /*0720*/  BAR.SYNC.DEFER_BLOCKING 0x0 ;  /* 0x0000000000007b1d */ /* 0x002fec0000010000 */
[----:B------:R-:W-:Y:S05]  /*0730*/  @!P2 BRA `(.L_x_4) ;  /* 0x00000054005ca947 */ /* 0x000fea0003800000 */
[----:B------:R-:W-:-:S13]  /*0740*/  ISETP.GT.U32.AND P0, PT, R8, 0x1, PT ;  /* 0x000000010800780c */ /* 0x000fda0003f04070 */
[----:B0-----:R-:W-:Y:S05]  /*0750*/  @P0 EXIT ;  /* 0x000000000000094d */ /* 0x001fea0003800000 */
[----:B------:R-:W-:Y:S01]  /*0760*/  ULDC.64 UR4, c[0x0][0x850] ;  /* 0x0002140000047ab9 */ /* 0x000fe20000000a00 */
[----:B------:R-:W-:Y:S01]  /*0770*/  PRMT R0, RZ, 0x7610, R0 ;  /* 0x00007610ff007816 */ /* 0x000fe20000000000 */
[----:B------:R-:W-:Y:S01]  /*0780*/  IMAD.MOV.U32 R58, RZ, RZ, -0x1 ;  /* 0xffffffffff3a7424 */ /* 0x000fe200078e00ff */
[----:B------:R-:W-:Y:S01]  /*0790*/  ISETP.GE.U32.AND P0, PT, R16, UR4, PT ;  /* 0x0000000410007c0c */ /* 0x000fe2000bf06070 */
[----:B------:R-:W-:Y:S02]  /*07a0*/  IMAD.MOV.U32 R59, RZ, RZ, -0x1 ;  /* 0xffffffffff3b7424 */ /* 0x000fe400078e00ff */
[----:B------:R-:W-:Y:S01]  /*07b0*/  IMAD.MOV.U32 R57, RZ, RZ, -0x1 ;  /* 0xffffffffff397424 */ /* 0x000fe200078e00ff */
[----:B------:R-:W-:-:S13]  /*07c0*/  ISETP.GE.U32.AND.EX P0, PT, R17, UR5, PT, P0 ;  /* 0x0000000511007c0c */ /* 0x000fda000bf06100 */
[----:B------:R-:W-:Y:S05]  /*07d0*/  @P0 BRA `(.L_x_5) ;  /* 0x0000000400540947 */ /* 0x000fea0003800000 */
[----:B------:R-:W0:Y:S01]  /*07e0*/  LDC.64 R14, c[0x0][0x828] ;  /* 0x00020a00ff0e7b82 */ /* 0x000e220000000a00 */
[----:B------:R-:W-:Y:S02]  /*07f0*/  IMAD.MOV.U32 R6, RZ, RZ, R16 ;  /* 0x000000ffff067224 */ /* 0x000fe400078e0010 */
[----:B------:R-:W-:-:S05]  /*0800*/  IMAD.MOV.U32 R7, RZ, RZ, R17 ;  /* 0x000000ffff077224 */ /* 0x000fca00078e0011 */
[----:B------:R-:W1:Y:S08]  /*0810*/  LDC R0, c[0x0][0x830] ;  /* 0x00020c00ff007b82 */ /* 0x000e700000000800 */
[----:B------:R-:W2:Y:S01]  /*0820*/  LDC.64 R20, c[0x0][0x820] ;  /* 0x00020800ff147b82 */ /* 0x000ea20000000a00 */
[----:B0-----:R-:W-:-:S04]  /*0830*/  ISETP.NE.U32.AND P0, PT, R14, RZ, PT ;  /* 0x000000ff0e00720c */ /* 0x001fc80003f05070 */
[----:B------:R-:W-:-:S13]  /*0840*/  ISETP.NE.AND.EX P0, PT, R15, RZ, PT, P0 ;  /* 0x000000ff0f00720c */ /* 0x000fda0003f05300 */
[----:B-12---:R-:W-:Y:S05]  /*0850*/  @!P0 BRA `(.L_x_6) ;  /* 0x0000000000288947 */ /* 0x006fea0003800000 */
[----:B------:R-:W0:Y:S02]  /*0860*/  LDC R11, c[0x0][0x834] ;  /* 0x00020d00ff0b7b82 */ /* 0x000e240000000800 */
[----:B0-----:R-:W-:-:S05]  /*0870*/  IADD3 R11, P0, R16, R11, RZ ;  /* 0x0000000b100b7210 */ /* 0x001fca0007f1e0ff */
[----:B------:R-:W-:-:S04]  /*0880*/  IMAD.X R13, RZ, RZ, R17, P0 ;  /* 0x000000ffff0d7224 */ /* 0x000fc800000e0611 */
[----:B------:R-:W-:-:S04]  /*0890*/  IMAD.WIDE.U32 R6, R13, R14, RZ ;  /* 0x0000000e0d067225 */ /* 0x000fc800078e00ff */
[----:B------:R-:W-:-:S04]  /*08a0*/  IMAD.WIDE.U32 R8, P0, R11, R15, R6 ;  /* 0x0000000f0b087225 */ /* 0x000fc80007800006 */
[----:B------:R-:W-:-:S04]  /*08b0*/  IMAD.WIDE.U32 R6, R11, R14, RZ ;  /* 0x0000000e0b067225 */ /* 0x000fc800078e00ff */
[----:B------:R-:W-:Y:S01]  /*08c0*/  IMAD.X R11, RZ, RZ, RZ, P0 ;  /* 0x000000ffff0b7224 */ /* 0x000fe200000e06ff */
[----:B------:R-:W-:Y:S01]  /*08d0*/  IADD3 RZ, P0, R7, R8, RZ ;  /* 0x0000000807ff7210 */ /* 0x000fe20007f1e0ff */
[----:B------:R-:W-:-:S04]  /*08e0*/  IMAD.MOV.U32 R10, RZ, RZ, R9 ;  /* 0x000000ffff0a7224 */ /* 0x000fc800078e0009 */
[----:B------:R-:W-:-:S08]  /*08f0*/  IMAD.WIDE.U32.X R6, R13, R15, R10, P0 ;  /* 0x0000000f0d067225 */ /* 0x000fd000000e040a */
.L_x_6:
[-CC-:B------:R-:W-:Y:S01]  /*0900*/  SHF.R.U64 R57, R6, R0.reuse, R7.reuse ;  /* 0x0000000006397219 */ /* 0x180fe20000001207 */
[----:B------:R-:W0:Y:S01]  /*0910*/  LDC R10, c[0x0][0x818] ;  /* 0x00020600ff0a7b82 */ /* 0x000e220000000800 */
[----:B------:R-:W-:Y:S01]  /*0920*/  SHF.R.U32.HI R5, RZ, R0, R7 ;  /* 0x00000000ff057219 */ /* 0x000fe20000011607 */
[----:B------:R-:W-:Y:S01]  /*0930*/  ULDC UR4, c[0x0][0x150] ;  /* 0x0000540000047ab9 */ /* 0x000fe20000000800 */
[----:B------:R-:W-:Y:S02]  /*0940*/  IADD3 R9, P0, RZ, -R57, RZ ;  /* 0x80000039ff097210 */ /* 0x000fe40007f1e0ff */
[----:B------:R-:W-:-:S03]  /*0950*/  I2FP.F32.U32 R0, R4 ;  /* 0x0000000400007245 */ /* 0x000fc60000201000 */
[----:B------:R-:W1:Y:S01]  /*0960*/  LDC.64 R28, c[0x0][0x840] ;  /* 0x00021000ff1c7b82 */ /* 0x000e620000000a00 */
[----:B------:R-:W-:Y:S02]  /*0970*/  IMAD.X R11, RZ, RZ, ~R5, P0 ;  /* 0x000000ffff0b7224 */ /* 0x000fe400000e0e05 */
[----:B------:R-:W-:Y:S01]  /*0980*/  FMUL R0, R0, UR4 ;  /* 0x0000000400007c20 */ /* 0x000fe20008400000 */
[----:B------:R-:W-:Y:S01]  /*0990*/  IMAD.WIDE.U32 R6, R9, R20, R16 ;  /* 0x0000001409067225 */ /* 0x000fe200078e0010 */
[----:B------:R-:W-:-:S03]  /*09a0*/  ULDC UR4, c[0x0][0x154] ;  /* 0x0000550000047ab9 */ /* 0x000fc60000000800 */
[----:B------:R-:W-:Y:S01]  /*09b0*/  IMAD R8, R11, R20, RZ ;  /* 0x000000140b087224 */ /* 0x000fe200078e02ff */
[----:B------:R-:W2:Y:S01]  /*09c0*/  LDC R5, c[0x0][0x144] ;  /* 0x00005100ff057b82 */ /* 0x000ea20000000800 */
[----:B------:R-:W3:Y:S02]  /*09d0*/  F2I.U32.TRUNC.NTZ R0, R0 ;  /* 0x0000000000007305 */ /* 0x000ee4000020f000 */
[----:B------:R-:W-:-:S04]  /*09e0*/  IMAD R9, R9, R21, R8 ;  /* 0x0000001509097224 */ /* 0x000fc800078e0208 */
[----:B------:R-:W-:Y:S01]  /*09f0*/  IMAD.IADD R7, R7, 0x1, R9 ;  /* 0x0000000107077824 */ /* 0x000fe200078e0209 */
[----:B------:R-:W4:Y:S01]  /*0a00*/  LDC R12, c[0x0][0x808] ;  /* 0x00020200ff0c7b82 */ /* 0x000f220000000800 */
[----:B------:R-:W-:-:S03]  /*0a10*/  IMAD.MOV.U32 R9, RZ, RZ, -0x1 ;  /* 0xffffffffff097424 */ /* 0x000fc600078e00ff */
[-CC-:B0-----:R-:W-:Y:S02]  /*0a20*/  SHF.R.U64 R20, R6, R10.reuse, R7.reuse ;  /* 0x0000000a06147219 */ /* 0x181fe40000001207 */
[----:B------:R-:W-:Y:S02]  /*0a30*/  I2FP.F32.U32 R6, R3 ;  /* 0x0000000300067245 */ /* 0x000fe40000201000 */
[----:B------:R-:W0:Y:S01]  /*0a40*/  LDC R26, c[0x0][0x858] ;  /* 0x00021600ff1a7b82 */ /* 0x000e220000000800 */
[----:B-1----:R-:W-:Y:S01]  /*0a50*/  ISETP.NE.U32.AND P0, PT, R28, RZ, PT ;  /* 0x000000ff1c00720c */ /* 0x002fe20003f05070 */
[----:B---3--:R-:W-:Y:S01]  /*0a60*/  IMAD.MOV R8, RZ, RZ, -R0 ;  /* 0x000000ffff087224 */ /* 0x008fe200078e0a00 */
[----:B------:R-:W-:Y:S01]  /*0a70*/  SHF.R.U32.HI R7, RZ, R10, R7 ;  /* 0x0000000aff077219 */ /* 0x000fe20000011607 */
[----:B------:R-:W-:Y:S01]  /*0a80*/  FMUL R6, R6, UR4 ;  /* 0x0000000406067c20 */ /* 0x000fe20008400000 */
[----:B------:R-:W-:-:S03]  /*0a90*/  ISETP.NE.AND.EX P0, PT, R29, RZ, PT, P0 ;  /* 0x000000ff1d00720c */ /* 0x000fc60003f05300 */
[----:B------:R-:W1:Y:S01]  /*0aa0*/  LDC R14, c[0x0][0x148] ;  /* 0x00005200ff0e7b82 */ /* 0x000e620000000800 */
[----:B--2---:R-:W-:-:S07]  /*0ab0*/  IMAD R0, R5, R8, R4 ;  /* 0x0000000805007224 */ /* 0x004fce00078e0204 */
[----:B------:R-:W2:Y:S01]  /*0ac0*/  LDC R24, c[0x0][0x800] ;  /* 0x00020000ff187b82 */ /* 0x000ea20000000800 */
[-CC-:B----4-:R-:W-:Y:S02]  /*0ad0*/  SHF.R.U64 R30, R20, R12.reuse, R7.reuse ;  /* 0x0000000c141e7219 */ /* 0x190fe40000001207 */
[----:B------:R-:W-:Y:S01]  /*0ae0*/  SHF.R.U32.HI R5, RZ, R12, R7 ;  /* 0x0000000cff057219 */ /* 0x000fe20000011607 */
[----:B------:R-:W-:Y:S01]  /*0af0*/  IMAD.MOV.U32 R7, RZ, RZ, 0x1 ;  /* 0x00000001ff077424 */ /* 0x000fe200078e00ff */
[----:B------:R3:W4:Y:S03]  /*0b00*/  F2I.U32.TRUNC.NTZ R12, R6 ;  /* 0x00000006000c7305 */ /* 0x000726000020f000 */
[----:B------:R-:W1:Y:S01]  /*0b10*/  LDC R15, c[0x0][0x848] ;  /* 0x00021200ff0f7b82 */ /* 0x000e620000000800 */
[-C--:B0-----:R-:W-:Y:S02]  /*0b20*/  SHF.L.U32 R4, R9, R26.reuse, RZ ;  /* 0x0000001a09047219 */ /* 0x081fe400000006ff */
[----:B------:R-:W-:-:S02]  /*0b30*/  SHF.R.U64 R32, R30, R26, R5 ;  /* 0x0000001a1e207219 */ /* 0x000fc40000001205 */
[----:B------:R-:W-:Y:S02]  /*0b40*/  LOP3.LUT R11, RZ, R4, RZ, 0x33, !PT ;  /* 0x00000004ff0b7212 */ /* 0x000fe400078e33ff */
[-C--:B------:R-:W-:Y:S01]  /*0b50*/  SHF.R.U32.HI R5, RZ, R26.reuse, R5 ;  /* 0x0000001aff057219 */ /* 0x080fe20000011605 */
[----:B------:R-:W0:Y:S01]  /*0b60*/  LDC R21, c[0x0][0x838] ;  /* 0x00020e00ff157b82 */ /* 0x000e220000000800 */
[----:B------:R-:W-:Y:S01]  /*0b70*/  SHF.L.U32 R10, R7, R26, RZ ;  /* 0x0000001a070a7219 */ /* 0x000fe200000006ff */
[----:B------:R-:W-:-:S06]  /*0b80*/  IMAD.MOV.U32 R4, RZ, RZ, R32 ;  /* 0x000000ffff047224 */ /* 0x000fcc00078e0020 */
[----:B------:R-:W0:Y:S01]  /*0b90*/  LDC R58, c[0x0][0x810] ;  /* 0x00020400ff3a7b82 */ /* 0x000e220000000800 */
[----:B---34-:R-:W-:Y:S05]  /*0ba0*/  @!P0 BRA `(.L_x_7) ;  /* 0x0000000000288947 */ /* 0x018fea0003800000 */
[----:B------:R-:W3:Y:S02]  /*0bb0*/  LDC R9, c[0x0][0x84c] ;  /* 0x00021300ff097b82 */ /* 0x000ee40000000800 */
[----:B---3--:R-:W-:-:S05]  /*0bc0*/  IADD3 R9, P0, R32, R9, RZ ;  /* 0x0000000920097210 */ /* 0x008fca0007f1e0ff */
        /* <DEDUP_REMOVED lines=8> */
.L_x_7:
[----:B-1----:R-:W-:Y:S01]  /*0c50*/  SHF.R.U64 R4, R4, R15, R5 ;  /* 0x0000000f04047219 */ /* 0x002fe20000001205 */
[----:B--2---:R-:W-:Y:S01]  /*0c60*/  VIADD R5, R24, 0xffffffff ;  /* 0xffffffff18057836 */ /* 0x004fe20000000000 */
[----:B------:R-:W-:Y:S01]  /*0c70*/  LOP3.LUT R11, R30, R11, RZ, 0xc0, !PT ;  /* 0x0000000b1e0b7212 */ /* 0x000fe200078ec0ff */
[----:B------:R-:W-:Y:S02]  /*0c80*/  IMAD.MOV R12, RZ, RZ, -R12 ;  /* 0x000000ffff0c7224 */ /* 0x000fe400078e0a0c */
[----:B------:R-:W-:Y:S01]  /*0c90*/  IMAD.MOV R6, RZ, RZ, -R4 ;  /* 0x000000ffff067224 */ /* 0x000fe200078e0a04 */
[----:B------:R-:W-:Y:S01]  /*0ca0*/  LOP3.LUT R5, R20, R5, RZ, 0xc0, !PT ;  /* 0x0000000514057212 */ /* 0x000fe200078ec0ff */
[----:B------:R-:W-:Y:S02]  /*0cb0*/  @P3 IMAD R0, R14, R12, R3 ;  /* 0x0000000c0e003224 */ /* 0x000fe400078e0203 */
[----:B------:R-:W-:Y:S02]  /*0cc0*/  IMAD R11, R10, R4, R11 ;  /* 0x000000040a0b7224 */ /* 0x000fe400078e020b */
[----:B0-----:R-:W-:-:S02]  /*0cd0*/  IMAD R3, R6, R21, R32 ;  /* 0x0000001506037224 */ /* 0x001fc400078e0220 */
[----:B------:R-:W-:Y:S02]  /*0ce0*/  IMAD R58, R11, R58, R0 ;  /* 0x0000003a0b3a7224 */ /* 0x000fe400078e0200 */
[----:B------:R-:W-:Y:S02]  /*0cf0*/  IMAD R3, R3, R24, R5 ;  /* 0x0000001803037224 */ /* 0x000fe400078e0205 */
[----:B------:R-:W-:-:S03]  /*0d00*/  IMAD.MOV.U32 R0, RZ, RZ, 0x1 ;  /* 0x00000001ff007424 */ /* 0x000fc600078e00ff */
[----:B------:R-:W-:Y:S02]  /*0d10*/  SEL R59, R3, R58, !P3 ;  /* 0x0000003a033b7207 */ /* 0x000fe40005800000 */
[----:B------:R-:W-:-:S07]  /*0d20*/  SEL R58, R58, R3, !P3 ;  /* 0x000000033a3a7207 */ /* 0x000fce0005800000 */
.L_x_5:
[----:B------:R-:W-:-:S08]  /*0d30*/  NOP ;  /* 0x0000000000007918 */ /* 0x000fd00000000000 */
[----:B------:R-:W0:Y:S02]  /*0d40*/  USETMAXREG.TRY_ALLOC.CTAPOOL UP0, 0xe8 ;  /* 0x000000e8000079c8 */ /* 0x000e240008000600 */
[----:B0-----:R-:W-:-:S13]  /*0d50*/  PLOP3.LUT P0, PT, PT, PT, UP0, 0x80, 0x0 ;  /* 0x000000000000781c */ /* 0x001fda0003f0f008 */
[----:B------:R-:W-:Y:S05]  /*0d60*/  @!P0 BRA `(.L_x_5) ;  /* 0xfffffffc00f08947 */ /* 0x000fea000383ffff */
[----:B------:R-:W-:Y:S01]  /*0d70*/  ULDC.64 UR4, c[0x0][0x798] ;  /* 0x0001e60000047ab9 */ /* 0x000fe20000000a00 */
[----:B------:R-:W-:Y:S01]  /*0d80*/  ULDC.64 UR36, c[0x0][0x208] ;  /* 0x0000820000247ab9 */ /* 0x000fe20000000a00 */
[----:B------:R-:W-:-:S04]  /*0d90*/  ISETP.NE.U32.AND P0, PT, RZ, UR4, PT ;  /* 0x00000004ff007c0c */ /* 0x000fc8000bf05070 */
[----:B------:R-:W-:-:S13]  /*0da0*/  ISETP.NE.AND.EX P0, PT, RZ, UR5, PT, P0 ;  /* 0x00000005ff007c0c */ /* 0x000fda000bf05300 */
[----:B------:R-:W-:Y:S05]  /*0db0*/  @!P0 BRA `(.L_x_8) ;  /* 0x00000000001c8947 */ /* 0x000fea0003800000 */
[----:B------:R-:W0:Y:S02]  /*0dc0*/  LDC.64 R4, c[0x0][0x798] ;  /* 0x0001e600ff047b82 */ /* 0x000e240000000a00 */
[----:B0-----:R-:W2:Y:S02]  /*0dd0*/  LDG.E.64 R4, desc[UR36][R4.64] ;  /* 0x0000002404047981 */ /* 0x001ea4000c1e1b00 */
[----:B--2---:R-:W-:-:S04]  /*0de0*/  ISETP.NE.U32.AND P0, PT, R4, RZ, PT ;  /* 0x000000ff0400720c */ /* 0x004fc80003f05070 */
[----:B------:R-:W-:-:S13]  /*0df0*/  ISETP.NE.AND.EX P0, PT, R5, RZ, PT, P0 ;  /* 0x000000ff0500720c */ /* 0x000fda0003f05300 */
[----:B------:R-:W-:Y:S05]  /*0e00*/  @!P0 BRA `(.L_x_8) ;  /* 0x0000000000088947 */ /* 0x000fea0003800000 */
[----:B------:R0:W5:Y:S01]  /*0e10*/  LD.E R23, desc[UR36][R4.64] ;  /* 0x0000002404177980 */ /* 0x000162000c101900 */
[----:B------:R-:W-:Y:S05]  /*0e20*/  BRA `(.L_x_9) ;  /* 0x0000000000247947 */ /* 0x000fea0003800000 */
.L_x_8:
[----:B------:R-:W-:Y:S02]  /*0e30*/  ULDC.64 UR4, c[0x0][0x788] ;  /* 0x0001e20000047ab9 */ /* 0x000fe40000000a00 */
[----:B------:R-:W-:-:S04]  /*0e40*/  ISETP.NE.U32.AND P0, PT, RZ, UR4, PT ;  /* 0x00000004ff007c0c */ /* 0x000fc8000bf05070 */
[----:B------:R-:W-:-:S13]  /*0e50*/  ISETP.NE.AND.EX P0, PT, RZ, UR5, PT, P0 ;  /* 0x00000005ff007c0c */ /* 0x000fda000bf05300 */
[----:B------:R-:W-:Y:S05]  /*0e60*/  @!P0 BRA `(.L_x_10) ;  /* 0x00000000000c8947 */ /* 0x000fea0003800000 */
[----:B------:R-:W0:Y:S02]  /*0e70*/  LDC.64 R4, c[0x0][0x788] ;  /* 0x0001e200ff047b82 */ /* 0x000e240000000a00 */
[----:B0-----:R1:W5:Y:S01]  /*0e80*/  LDG.E R23, desc[UR36][R4.64] ;  /* 0x0000002404177981 */ /* 0x001362000c1e1900 */
[----:B------:R-:W-:Y:S05]  /*0e90*/  BRA `(.L_x_9) ;  /* 0x0000000000087947 */ /* 0x000fea0003800000 */
.L_x_10:
[----:B------:R-:W-:Y:S02]  /*0ea0*/  ULDC UR4, c[0x0][0x780] ;  /* 0x0001e00000047ab9 */ /* 0x000fe40000000800 */
[----:B------:R-:W-:-:S07]  /*0eb0*/  IMAD.U32 R23, RZ, RZ, UR4 ;  /* 0x00000004ff177e24 */ /* 0x000fce000f8e00ff */
.L_x_9:
[----:B------:R-:W-:Y:S02]  /*0ec0*/  ULDC.64 UR4, c[0x0][0x7a0] ;  /* 0x0001e80000047ab9 */ /* 0x000fe40000000a00 */
[----:B------:R-:W-:-:S04]  /*0ed0*/  ISETP.NE.U32.AND P0, PT, RZ, UR4, PT ;  /* 0x00000004ff007c0c */ /* 0x000fc8000bf05070 */
[----:B------:R-:W-:-:S13]  /*0ee0*/  ISETP.NE.AND.EX P0, PT, RZ, UR5, PT, P0 ;  /* 0x00000005ff007c0c */ /* 0x000fda000bf05300 */
[----:B------:R-:W-:Y:S05]  /*0ef0*/  @!P0 BRA `(.L_x_11) ;  /* 0x00000000001c8947 */ /* 0x000fea0003800000 */
[----:B01----:R-:W0:Y:S02]  /*0f00*/  LDC.64 R4, c[0x0][0x7a0] ;  /* 0x0001e800ff047b82 */ /* 0x003e240000000a00 */
[----:B0-----:R-:W2:Y:S02]  /*0f10*/  LDG.E.64 R4, desc[UR36][R4.64] ;  /* 0x0000002404047981 */ /* 0x001ea4000c1e1b00 */
[----:B--2---:R-:W-:-:S04]  /*0f20*/  ISETP.NE.U32.AND P0, PT, R4, RZ, PT ;  /* 0x000000ff0400720c */ /* 0x004fc80003f05070 */
[----:B------:R-:W-:-:S13]  /*0f30*/  ISETP.NE.AND.EX P0, PT, R5, RZ, PT, P0 ;  /* 0x000000ff0500720c */ /* 0x000fda0003f05300 */
[----:B------:R-:W-:Y:S05]  /*0f40*/  @!P0 BRA `(.L_x_11) ;  /* 0x0000000000088947 */ /* 0x000fea0003800000 */
[----:B------:R0:W5:Y:S01]  /*0f50*/  LD.E R56, desc[UR36][R4.64] ;  /* 0x0000002404387980 */ /* 0x000162000c101900 */
[----:B------:R-:W-:Y:S05]  /*0f60*/  BRA `(.L_x_12) ;  /* 0x0000000000247947 */ /* 0x000fea0003800000 */
.L_x_11:
[----:B------:R-:W-:Y:S02]  /*0f70*/  ULDC.64 UR4, c[0x0][0x790] ;  /* 0x0001e40000047ab9 */ /* 0x000fe40000000a00 */
[----:B------:R-:W-:-:S04]  /*0f80*/  ISETP.NE.U32.AND P0, PT, RZ, UR4, PT ;  /* 0x00000004ff007c0c */ /* 0x000fc8000bf05070 */
[----:B------:R-:W-:-:S13]  /*0f90*/  ISETP.NE.AND.EX P0, PT, RZ, UR5, PT, P0 ;  /* 0x00000005ff007c0c */ /* 0x000fda000bf05300 */
[----:B------:R-:W-:Y:S05]  /*0fa0*/  @!P0 BRA `(.L_x_13) ;  /* 0x00000000000c8947 */ /* 0x000fea0003800000 */
[----:B01----:R-:W0:Y:S02]  /*0fb0*/  LDC.64 R4, c[0x0][0x790] ;  /* 0x0001e400ff047b82 */ /* 0x003e240000000a00 */
[----:B0-----:R1:W5:Y:S01]  /*0fc0*/  LDG.E R56, desc[UR36][R4.64] ;  /* 0x0000002404387981 */ /* 0x001362000c1e1900 */
[----:B------:R-:W-:Y:S05]  /*0fd0*/  BRA `(.L_x_12) ;  /* 0x0000000000087947 */ /* 0x000fea0003800000 */
.L_x_13:
[----:B------:R-:W-:Y:S02]  /*0fe0*/  ULDC UR4, c[0x0][0x784] ;  /* 0x0001e10000047ab9 */ /* 0x000fe40000000800 */
[----:B------:R-:W-:-:S07]  /*0ff0*/  IMAD.U32 R56, RZ, RZ, UR4 ;  /* 0x00000004ff387e24 */ /* 0x000fce000f8e00ff */
.L_x_12:
[----:B------:R-:W-:-:S13]  /*1000*/  LOP3.LUT P0, RZ, R0, 0xff, RZ, 0xc0, !PT ;  /* 0x000000ff00ff7812 */ /* 0x000fda000780c0ff */
[----:B------:R-:W-:Y:S05]  /*1010*/  @!P0 EXIT ;  /* 0x000000000000894d */ /* 0x000fea0003800000 */
[----:B------:R-:W-:Y:S01]  /*1020*/  ULDC UR4, c[0x0][0x28c] ;  /* 0x0000a30000047ab9 */ /* 0x000fe20000000800 */
[----:B------:R-:W-:Y:S01]  /*1030*/  LOP3.LUT R68, R19, 0x1, RZ, 0xfc, !PT ;  /* 0x0000000113447812 */ /* 0x000fe200078efcff */
[----:B------:R-:W-:Y:S01]  /*1040*/  UIADD3 UR4, UR4, 0x3f, URZ ;  /* 0x0000003f04047890 */ /* 0x000fe2000fffe03f */
[----:B------:R-:W-:Y:S01]  /*1050*/  UMOV UR38, URZ ;  /* 0x0000003f00267c82 */ /* 0x000fe20008000000 */
[----:B------:R-:W-:Y:S02]  /*1060*/  UMOV UR39, URZ ;  /* 0x0000003f00277c82 */ /* 0x000fe40008000000 */
[----:B------:R-:W-:-:S04]  /*1070*/  USHF.R.S32.HI UR5, URZ, 0x1f, UR4 ;  /* 0x0000001f3f057899 */ /* 0x000fc80008011404 */
[----:B------:R-:W-:-:S04]  /*1080*/  ULEA.HI UR5, UR5, UR4, URZ, 0x6 ;  /* 0x0000000405057291 */ /* 0x000fc8000f8f303f */
[----:B------:R-:W-:-:S12]  /*1090*/  USHF.R.S32.HI UR40, URZ, 0x6, UR5 ;  /* 0x000000063f287899 */ /* 0x000fd80008011405 */
.L_x_104:
[----:B--2---:R-:W2:Y:S01]  /*10a0*/  S2UR UR5, SR_CgaCtaId ;  /* 0x00000000000579c3 */ /* 0x004ea20000008800 */
[----:B------:R-:W-:Y:S02]  /*10b0*/  UMOV UR4, 0x400 ;  /* 0x0000040000047882 */ /* 0x000fe40000000000 */
[----:B--2---:R-:W-:-:S04]  /*10c0*/  ULEA UR42, UR5, UR4, 0x18 ;  /* 0x00000004052a7291 */ /* 0x004fc8000f8ec03f */
[----:B------:R-:W-:-:S04]  /*10d0*/  UIADD3 UR4, UR42, 0x800, URZ ;  /* 0x000008002a047890 */ /* 0x000fc8000fffe03f */
[----:B------:R-:W-:-:S06]  /*10e0*/  ULOP3.LUT UP0, URZ, UR4, 0x1bf, URZ, 0xc0, !UPT ;  /* 0x000001bf043f7892 */ /* 0x000fcc000f80c03f */
[----:B------:R-:W-:-:S13]  /*10f0*/  PLOP3.LUT P0, PT, PT, PT, UP0, 0x80, 0x0 ;  /* 0x000000000000781c */ /* 0x000fda0003f0f008 */
[----:B-1-345:R-:W-:Y:S05]  /*1100*/  @!P0 BRA `(.L_x_14) ;  /* 0x0000000000408947 */ /* 0x03afea0003800000 */
[----:B------:R-:W-:Y:S01]  /*1110*/  MOV R0, 0x0 ;  /* 0x0000000000007802 */ /* 0x000fe20000000f00 */
[----:B------:R-:W-:Y:S01]  /*1120*/  ULDC.64 UR4, c[0x4][0x70] ;  /* 0x01001c0000047ab9 */ /* 0x000fe20000000a00 */
[----:B------:R-:W-:Y:S01]  /*1130*/  ULDC.64 UR6, c[0x4][0x8] ;  /* 0x0100020000067ab9 */ /* 0x000fe20000000a00 */
[----:B01----:R-:W-:Y:S01]  /*1140*/  IMAD.U32 R4, RZ, RZ, UR4 ;  /* 0x00000004ff047e24 */ /* 0x003fe2000f8e00ff */
[----:B------:R0:W1:Y:S01]  /*1150*/  LDC.64 R14, c[0x4][R0] ;  /* 0x01000000000e7b82 */ /* 0x0000620000000a00 */
[----:B------:R-:W-:Y:S01]  /*1160*/  IMAD.U32 R5, RZ, RZ, UR5 ;  /* 0x00000005ff057e24 */ /* 0x000fe2000f8e00ff */
[----:B------:R-:W-:Y:S01]  /*1170*/  ULDC.64 UR4, c[0x4][0x78] ;  /* 0x01001e0000047ab9 */ /* 0x000fe20000000a00 */
[----:B------:R-:W-:Y:S02]  /*1180*/  IMAD.U32 R10, RZ, RZ, UR6 ;  /* 0x00000006ff0a7e24 */ /* 0x000fe4000f8e00ff */
[----:B------:R-:W-:Y:S02]  /*1190*/  IMAD.U32 R6, RZ, RZ, UR4 ;  /* 0x00000004ff067e24 */ /* 0x000fe4000f8e00ff */
[----:B------:R-:W-:-:S02]  /*11a0*/  IMAD.U32 R7, RZ, RZ, UR5 ;  /* 0x00000005ff077e24 */ /* 0x000fc4000f8e00ff */
[----:B------:R-:W-:Y:S02]  /*11b0*/  IMAD.U32 R11, RZ, RZ, UR7 ;  /* 0x00000007ff0b7e24 */ /* 0x000fe4000f8e00ff */
[----:B------:R-:W-:Y:S02]  /*11c0*/  IMAD.MOV.U32 R8, RZ, RZ, 0x70 ;  /* 0x00000070ff087424 */ /* 0x000fe400078e00ff */
[----:B------:R-:W-:Y:S02]  /*11d0*/  IMAD.MOV.U32 R12, RZ, RZ, 0x1 ;  /* 0x00000001ff0c7424 */ /* 0x000fe400078e00ff */
[----:B0-----:R-:W-:-:S07]  /*11e0*/  IMAD.MOV.U32 R13, RZ, RZ, RZ ;  /* 0x000000ffff0d7224 */ /* 0x001fce00078e00ff */
[----:B------:R-:W-:-:S07]  /*11f0*/  LEPC R20, `(.L_x_14) ;  /* 0x000000001014794e */ /* 0x000fce0000000000 */
[----:B-1---5:R-:W-:Y:S05]  /*1200*/  CALL.ABS.NOINC R14 ;  /* 0x000000000e007343 */ /* 0x022fea0003c00000 */
.L_x_14:
[----:B------:R-:W-:Y:S01]  /*1210*/  UMOV UR4, 0xffffffff ;  /* 0xffffffff00047882 */ /* 0x000fe20000000000 */
[----:B------:R-:W-:Y:S02]  /*1220*/  LOP3.LUT R13, R18, 0x80, RZ, 0xc0, !PT ;  /* 0x00000080120d7812 */ /* 0x000fe400078ec0ff */
[----:B------:R-:W-:Y:S02]  /*1230*/  ISETP.NE.AND P0, PT, R68, 0x3, PT ;  /* 0x000000034400780c */ /* 0x000fe40003f05270 */
[----:B------:R-:W-:Y:S01]  /*1240*/  SHF.R.U32.HI R13, RZ, 0x7, R13 ;  /* 0x00000007ff0d7819 */ /* 0x000fe2000001160d */
[----:B------:R-:W-:Y:S10]  /*1250*/  BRA.DIV UR4, `(.L_x_15) ;  /* 0x0000006a04407947 */ /* 0x000ff4000b800000 */
.L_x_145:
[----:B------:R-:W-:Y:S05]  /*1260*/  @!P0 BRA `(.L_x_16) ;  /* 0x0000000000048947 */ /* 0x000fea0003800000 */
[----:B------:R-:W-:Y:S01]  /*1270*/  BPT.TRAP 0x1 ;  /* 0x000000040000795c */ /* 0x000fe20000300000 */
.L_x_16:
[----:B------:R-:W-:Y:S02]  /*1280*/  IMAD.U32 R3, RZ, RZ, UR39 ;  /* 0x00000027ff037e24 */ /* 0x000fe4000f8e00ff */
[----:B------:R-:W-:-:S03]  /*1290*/  IMAD.U32 R0, RZ, RZ, UR38 ;  /* 0x00000026ff007e24 */ /* 0x000fc6000f8e00ff */
[----:B------:R-:W-:Y:S02]  /*12a0*/  LEA R3, R3, UR42, 0x3 ;  /* 0x0000002a03037c11 */ /* 0x000fe4000f8e18ff */
[----:B------:R-:W-:-:S04]  /*12b0*/  SHF.L.U32 R0, R0, 0x1f, RZ ;  /* 0x0000001f00007819 */ /* 0x000fc800000006ff */
[----:B------:R2:W3:Y:S01]  /*12c0*/  SYNCS.PHASECHK.TRANS64.TRYWAIT P1, [R3+URZ], R0 ;  /* 0x00000000030075a7 */ /* 0x0004e2000802017f */
[----:B------:R-:W-:Y:S05]  /*12d0*/  @!P0 BRA `(.L_x_17) ;  /* 0x0000000000048947 */ /* 0x000fea0003800000 */
[----:B------:R-:W-:Y:S01]  /*12e0*/  BPT.TRAP 0x1 ;  /* 0x000000040000795c */ /* 0x000fe20000300000 */
.L_x_17:
[----:B---3--:R-:W-:Y:S05]  /*12f0*/  @P1 BRA `(.L_x_18) ;  /* 0x0000000000081947 */ /* 0x008fea0003800000 */
[----:B------:R-:W3:Y:S02]  /*1300*/  SYNCS.PHASECHK.TRANS64.TRYWAIT P1, [R3+URZ], R0 ;  /* 0x00000000030075a7 */ /* 0x000ee4000802017f */
[----:B---3--:R-:W-:Y:S05]  /*1310*/  @!P1 BRA `(.L_x_19) ;  /* 0x00000068002c9947 */ /* 0x008fea0003800000 */
.L_x_18:
[----:B------:R-:W-:-:S04]  /*1320*/  UIADD3 UR4, UR39, 0x1, URZ ;  /* 0x0000000127047890 */ /* 0x000fc8000fffe03f */
[----:B------:R-:W-:Y:S02]  /*1330*/  UISETP.NE.AND UP0, UPT, UR4, 0xe, UPT ;  /* 0x0000000e0400788c */ /* 0x000fe4000bf05270 */
[----:B--23--:R-:W-:Y:S02]  /*1340*/  IMAD.U32 R3, RZ, RZ, UR4 ;  /* 0x00000004ff037e24 */ /* 0x00cfe4000f8e00ff */
[----:B------:R-:W-:Y:S02]  /*1350*/  USEL UR4, URZ, 0x1, UP0 ;  /* 0x000000013f047887 */ /* 0x000fe40008000000 */
[----:B------:R-:W-:Y:S02]  /*1360*/  PLOP3.LUT P1, PT, PT, PT, UP0, 0x80, 0x0 ;  /* 0x000000000000781c */ /* 0x000fe40003f2f008 */
[----:B------:R-:W-:Y:S02]  /*1370*/  ULOP3.LUT UR4, UR38, UR4, URZ, 0x3c, !UPT ;  /* 0x0000000426047292 */ /* 0x000fe4000f8e3c3f */
[----:B------:R-:W-:-:S04]  /*1380*/  SEL R3, R3, RZ, P1 ;  /* 0x000000ff03037207 */ /* 0x000fc80000800000 */
[----:B------:R-:W-:Y:S01]  /*1390*/  IMAD.U32 R0, RZ, RZ, UR4 ;  /* 0x00000004ff007e24 */ /* 0x000fe2000f8e00ff */
[----:B------:R-:W-:Y:S06]  /*13a0*/  @!P0 BRA `(.L_x_20) ;  /* 0x0000000000048947 */ /* 0x000fec0003800000 */
[----:B------:R-:W-:Y:S01]  /*13b0*/  BPT.TRAP 0x1 ;  /* 0x000000040000795c */ /* 0x000fe20000300000 */
.L_x_20:
[C---:B01----:R-:W-:Y:S01]  /*13c0*/  IMAD.SHL.U32 R4, R18.reuse, 0x20, RZ ;  /* 0x0000002012047824 */ /* 0x043fe200078e00ff */
[C---:B------:R-:W-:Y:S01]  /*13d0*/  R2P PR, R18.reuse, 0x18 ;  /* 0x0000001812007804 */ /* 0x040fe20000000000 */
[----:B------:R-:W-:Y:S01]  /*13e0*/  IMAD.SHL.U32 R6, R18, 0x2, RZ ;  /* 0x0000000212067824 */ /* 0x000fe200078e00ff */
[----:B------:R-:W-:Y:S01]  /*13f0*/  SHF.L.U32 R70, R0, 0x1f, RZ ;  /* 0x0000001f00467819 */ /* 0x000fe200000006ff */
[----:B------:R-:W-:Y:S01]  /*1400*/  IMAD.SHL.U32 R8, R18, 0x10, RZ ;  /* 0x0000001012087824 */ /* 0x000fe200078e00ff */
[----:B------:R-:W-:Y:S01]  /*1410*/  LOP3.LUT R5, R4, 0xc00, RZ, 0xc0, !PT ;  /* 0x00000c0004057812 */ /* 0x000fe200078ec0ff */
[----:B------:R-:W0:Y:S03]  /*1420*/  LDC R69, c[0x0][0x28c] ;  /* 0x0000a300ff457b82 */ /* 0x000e260000000800 */
[----:B------:R-:W-:Y:S02]  /*1430*/  LOP3.LUT R5, R5, 0x6, R6, 0xf8, !PT ;  /* 0x0000000605057812 */ /* 0x000fe400078ef806 */
[----:B------:R-:W-:-:S02]  /*1440*/  LOP3.LUT R7, R8, 0x180, RZ, 0xc0, !PT ;  /* 0x0000018008077812 */ /* 0x000fc400078ec0ff */
[----:B------:R-:W-:Y:S02]  /*1450*/  LOP3.LUT R5, R5, 0x40, R8, 0xf8, !PT ;  /* 0x0000004005057812 */ /* 0x000fe400078ef808 */
[----:B------:R-:W-:Y:S01]  /*1460*/  LOP3.LUT R6, R7, 0x30, R6, 0xf8, !PT ;  /* 0x0000003007067812 */ /* 0x000fe200078ef806 */
[----:B------:R-:W-:Y:S01]  /*1470*/  IMAD.U32 R7, RZ, RZ, UR39 ;  /* 0x00000027ff077e24 */ /* 0x000fe2000f8e00ff */
[----:B------:R-:W-:Y:S01]  /*1480*/  LOP3.LUT R5, R5, 0x1000, R4, 0xf8, !PT ;  /* 0x0000100005057812 */ /* 0x000fe200078ef804 */
[----:B------:R-:W-:-:S03]  /*1490*/  IMAD.MOV.U32 R4, RZ, RZ, 0x10 ;  /* 0x00000010ff047424 */ /* 0x000fc600078e00ff */
[----:B------:R-:W-:Y:S02]  /*14a0*/  LOP3.LUT R6, R5, R6, RZ, 0xfc, !PT ;  /* 0x0000000605067212 */ /* 0x000fe400078efcff */
[----:B------:R-:W-:Y:S02]  /*14b0*/  LEA R5, R3, UR42, 0x3 ;  /* 0x0000002a03057c11 */ /* 0x000fe4000f8e18ff */
[----:B------:R-:W-:Y:S01]  /*14c0*/  SEL R4, R4, 0xfffffff0, !P3 ;  /* 0xfffffff004047807 */ /* 0x000fe20005800000 */
[----:B------:R-:W-:Y:S01]  /*14d0*/  IMAD R7, R7, 0x2000, R6 ;  /* 0x0000200007077824 */ /* 0x000fe200078e0206 */
[----:B------:R1:W2:Y:S06]  /*14e0*/  SYNCS.PHASECHK.TRANS64.TRYWAIT P1, [R5+URZ], R70 ;  /* 0x00000046050075a7 */ /* 0x0002ac000802017f */
[----:B------:R-:W-:Y:S05]  /*14f0*/  WARPSYNC.ALL ;  /* 0x0000000000007948 */ /* 0x000fea0003800000 */
[----:B------:R-:W-:Y:S01]  /*1500*/  VIADD R8, R7, UR42 ;  /* 0x0000002a07087c36 */ /* 0x000fe20008000000 */
[----:B------:R-:W-:Y:S01]  /*1510*/  LDS.U16 R9, [R7+UR42+0xa00] ;  /* 0x000a002a07097984 */ /* 0x000fe20008000400 */
[----:B0-----:R-:W-:Y:S02]  /*1520*/  ISETP.GE.AND P2, PT, R69, 0x41, PT ;  /* 0x000000414500780c */ /* 0x001fe40003f46270 */
[----:B------:R-:W-:Y:S01]  /*1530*/  IMAD.IADD R24, R8, 0x1, R4 ;  /* 0x0000000108187824 */ /* 0x000fe200078e0204 */
[----:B------:R-:W0:Y:S04]  /*1540*/  LDS.U16 R10, [R7+UR42+0x800] ;  /* 0x0008002a070a7984 */ /* 0x000e280008000400 */
[----:B------:R-:W-:Y:S04]  /*1550*/  LDS.U16 R11, [R7+UR42+0xa08] ;  /* 0x000a082a070b7984 */ /* 0x000fe80008000400 */
[----:B------:R-:W3:Y:S04]  /*1560*/  LDS.U16 R12, [R7+UR42+0x808] ;  /* 0x0008082a070c7984 */ /* 0x000ee80008000400 */
[----:B------:R-:W-:Y:S04]  /*1570*/  LDS.U16 R13, [R24+0xa00] ;  /* 0x000a0000180d7984 */ /* 0x000fe80000000400 */
[----:B------:R-:W4:Y:S04]  /*1580*/  LDS.U16 R14, [R24+0x800] ;  /* 0x00080000180e7984 */ /* 0x000f280000000400 */
[----:B------:R-:W-:Y:S04]  /*1590*/  LDS.U16 R15, [R24+0xa08] ;  /* 0x000a0800180f7984 */ /* 0x000fe80000000400 */
[----:B------:R-:W1:Y:S01]  /*15a0*/  LDS.U16 R20, [R24+0x808] ;  /* 0x0008080018147984 */ /* 0x000e620000000400 */
[----:B0-----:R-:W-:-:S04]  /*15b0*/  PRMT R9, R10, 0x5410, R9 ;  /* 0x000054100a097816 */ /* 0x001fc80000000009 */
[-C--:B------:R-:W-:Y:S02]  /*15c0*/  F2FP.F16.E4M3.UNPACK_B R10, R9.reuse ;  /* 0x00000009ff0a723e */ /* 0x080fe400020006ff */
[----:B------:R-:W-:Y:S02]  /*15d0*/  F2FP.F16.E4M3.UNPACK_B R9, R9.H1 ;  /* 0x00000009ff09723e */ /* 0x000fe400030006ff */
[----:B---3--:R-:W-:Y:S01]  /*15e0*/  PRMT R11, R12, 0x5410, R11 ;  /* 0x000054100c0b7816 */ /* 0x008fe2000000000b */
[--C-:B------:R-:W-:Y:S02]  /*15f0*/  HADD2.F32 R7, -RZ, R10.reuse.H0_H0 ;  /* 0x2000000aff077230 */ /* 0x100fe40000004100 */
[----:B------:R-:W-:Y:S01]  /*1600*/  HADD2.F32 R12, -RZ, R9.H1_H1 ;  /* 0x30000009ff0c7230 */ /* 0x000fe20000004100 */
[----:B------:R-:W-:Y:S01]  /*1610*/  F2FP.F16.E4M3.UNPACK_B R21, R11.H1 ;  /* 0x0000000bff15723e */ /* 0x000fe200030006ff */
[----:B------:R-:W-:Y:S01]  /*1620*/  HADD2.F32 R10, -RZ, R10.H1_H1 ;  /* 0x3000000aff0a7230 */ /* 0x000fe20000004100 */
[----:B----4-:R-:W-:-:S03]  /*1630*/  PRMT R13, R14, 0x5410, R13 ;  /* 0x000054100e0d7816 */ /* 0x010fc6000000000d */
[----:B------:R-:W-:Y:S01]  /*1640*/  HADD2.F32 R63, -RZ, R21.H0_H0 ;  /* 0x20000015ff3f7230 */ /* 0x000fe20000004100 */
[----:B------:R-:W-:Y:S01]  /*1650*/  F2FP.F16.E4M3.UNPACK_B R14, R11 ;  /* 0x0000000bff0e723e */ /* 0x000fe200020006ff */
[----:B------:R-:W-:Y:S01]  /*1660*/  HADD2.F32 R11, -RZ, R9.H0_H0 ;  /* 0x20000009ff0b7230 */ /* 0x000fe20000004100 */
[----:B------:R-:W-:-:S03]  /*1670*/  F2FP.BF16.F32.PACK_AB R60, R10, R7 ;  /* 0x000000070a3c723e */ /* 0x000fc600000010ff */
[--C-:B------:R-:W-:Y:S01]  /*1680*/  HADD2.F32 R62, -RZ, R14.reuse.H0_H0 ;  /* 0x2000000eff3e7230 */ /* 0x100fe20000004100 */
[----:B-1----:R-:W-:Y:S01]  /*1690*/  PRMT R15, R20, 0x5410, R15 ;  /* 0x00005410140f7816 */ /* 0x002fe2000000000f */
[----:B------:R-:W-:Y:S01]  /*16a0*/  HADD2.F32 R9, -RZ, R14.H1_H1 ;  /* 0x3000000eff097230 */ /* 0x000fe20000004100 */
[----:B------:R-:W-:Y:S01]  /*16b0*/  F2FP.BF16.F32.PACK_AB R61, R12, R11 ;  /* 0x0000000b0c3d723e */ /* 0x000fe200000010ff */
[----:B------:R-:W-:-:S03]  /*16c0*/  HADD2.F32 R14, -RZ, R21.H1_H1 ;  /* 0x30000015ff0e7230 */ /* 0x000fc60000004100 */
[----:B------:R-:W-:Y:S02]  /*16d0*/  F2FP.BF16.F32.PACK_AB R62, R9, R62 ;  /* 0x0000003e093e723e */ /* 0x000fe400000010ff */
[----:B------:R-:W-:Y:S01]  /*16e0*/  F2FP.BF16.F32.PACK_AB R63, R14, R63 ;  /* 0x0000003f0e3f723e */ /* 0x000fe200000010ff */
[----:B------:R-:W-:-:S03]  /*16f0*/  UIADD3 UR4, UR42, 0x1c800, URZ ;  /* 0x0001c8002a047890 */ /* 0x000fc6000fffe03f */
[----:B------:R-:W-:Y:S01]  /*1700*/  WARPGROUP.ARRIVE ;  /* 0x00000000000079c5 */ /* 0x000fe20000000000 */
[----:B------:R-:W-:Y:S01]  /*1710*/  UMOV UR11, 0x40000040 ;  /* 0x40000040000b7882 */ /* 0x000fe20000000000 */
[----:B------:R-:W-:Y:S01]  /*1720*/  F2FP.F16.E4M3.UNPACK_B R5, R13 ;  /* 0x0000000dff05723e */ /* 0x000fe200020006ff */
[----:B------:R-:W-:Y:S01]  /*1730*/  USHF.R.U32.HI UR4, URZ, 0x4, UR4 ;  /* 0x000000043f047899 */ /* 0x000fe20008011604 */
[----:B------:R-:W-:Y:S02]  /*1740*/  F2FP.F16.E4M3.UNPACK_B R9, R15 ;  /* 0x0000000fff09723e */ /* 0x000fe400020006ff */
[----:B------:R-:W-:Y:S01]  /*1750*/  F2FP.F16.E4M3.UNPACK_B R7, R13.H1 ;  /* 0x0000000dff07723e */ /* 0x000fe200030006ff */
[----:B------:R-:W-:Y:S01]  /*1760*/  ULOP3.LUT UR4, UR4, 0x3fff, URZ, 0xc0, !UPT ;  /* 0x00003fff04047892 */ /* 0x000fe2000f8ec03f */
[----:B------:R-:W-:Y:S01]  /*1770*/  F2FP.F16.E4M3.UNPACK_B R11, R15.H1 ;  /* 0x0000000fff0b723e */ /* 0x000fe200030006ff */
[----:B------:R-:W-:Y:S02]  /*1780*/  HADD2.F32 R64, -RZ, R5.H0_H0 ;  /* 0x20000005ff407230 */ /* 0x000fe40000004100 */
[----:B------:R-:W-:Y:S01]  /*1790*/  ULOP3.LUT UR7, UR4, 0x10000, URZ, 0xfc, !UPT ;  /* 0x0001000004077892 */ /* 0x000fe2000f8efc3f */
[----:B------:R-:W-:-:S02]  /*17a0*/  HADD2.F32 R66, -RZ, R9.H0_H0 ;  /* 0x20000009ff427230 */ /* 0x000fc40000004100 */
[----:B------:R-:W-:Y:S01]  /*17b0*/  HADD2.F32 R5, -RZ, R5.H1_H1 ;  /* 0x30000005ff057230 */ /* 0x000fe20000004100 */
[----:B------:R-:W-:Y:S01]  /*17c0*/  ULEA UR4, UR39, UR7, 0x9 ;  /* 0x0000000727047291 */ /* 0x000fe2000f8e483f */
[--C-:B------:R-:W-:Y:S02]  /*17d0*/  HADD2.F32 R65, -RZ, R7.reuse.H0_H0 ;  /* 0x20000007ff417230 */ /* 0x100fe40000004100 */
[----:B------:R-:W-:Y:S01]  /*17e0*/  HADD2.F32 R10, -RZ, R7.H1_H1 ;  /* 0x30000007ff0a7230 */ /* 0x000fe20000004100 */
[----:B------:R-:W-:Y:S01]  /*17f0*/  F2FP.BF16.F32.PACK_AB R64, R5, R64 ;  /* 0x000000400540723e */ /* 0x000fe200000010ff */
[----:B------:R-:W-:Y:S01]  /*1800*/  HADD2.F32 R9, -RZ, R9.H1_H1 ;  /* 0x30000009ff097230 */ /* 0x000fe20000004100 */
[----:B------:R-:W-:Y:S01]  /*1810*/  UIADD3 UR6, UR4, 0x2, URZ ;  /* 0x0000000204067890 */ /* 0x000fe2000fffe03f */
[--C-:B------:R-:W-:Y:S01]  /*1820*/  HADD2.F32 R67, -RZ, R11.reuse.H0_H0 ;  /* 0x2000000bff437230 */ /* 0x100fe20000004100 */
[----:B------:R-:W-:Y:S01]  /*1830*/  UMOV UR10, UR4 ;  /* 0x00000004000a7c82 */ /* 0x000fe20008000000 */
[----:B------:R-:W-:Y:S01]  /*1840*/  HADD2.F32 R12, -RZ, R11.H1_H1 ;  /* 0x3000000bff0c7230 */ /* 0x000fe20000004100 */
[----:B------:R-:W-:Y:S01]  /*1850*/  HGMMA.64x64x16.F32.BF16 R24, R60, gdesc[UR8], RZ, !UPT, gsb0 ;  /* 0x00e000083c187df0 */ /* 0x000fe2000c0018ff */
[----:B------:R-:W-:Y:S01]  /*1860*/  F2FP.BF16.F32.PACK_AB R65, R10, R65 ;  /* 0x000000410a41723e */ /* 0x000fe200000010ff */
[----:B------:R-:W-:Y:S01]  /*1870*/  UMOV UR11, 0x40000040 ;  /* 0x40000040000b7882 */ /* 0x000fe20000000000 */
[----:B------:R-:W-:Y:S01]  /*1880*/  F2FP.BF16.F32.PACK_AB R66, R9, R66 ;  /* 0x000000420942723e */ /* 0x000fe200000010ff */
[----:B------:R-:W-:Y:S01]  /*1890*/  UMOV UR10, UR6 ;  /* 0x00000006000a7c82 */ /* 0x000fe20008000000 */
[----:B------:R-:W-:Y:S01]  /*18a0*/  F2FP.BF16.F32.PACK_AB R67, R12, R67 ;  /* 0x000000430c43723e */ /* 0x000fe200000010ff */
[----:B------:R-:W-:Y:S01]  /*18b0*/  IMAD.MOV.U32 R7, RZ, RZ, 0x20 ;  /* 0x00000020ff077424 */ /* 0x000fe200078e00ff */
[----:B------:R-:W-:-:S02]  /*18c0*/  UIADD3 UR6, UR4, 0x4, URZ ;  /* 0x0000000404067890 */ /* 0x000fc4000fffe03f */
[----:B------:R-:W-:Y:S02]  /*18d0*/  UIADD3 UR4, UR4, 0x6, URZ ;  /* 0x0000000604047890 */ /* 0x000fe4000fffe03f */
[----:B------:R-:W-:-:S05]  /*18e0*/  SEL R5, R7, 0xffffffe0, !P4 ;  /* 0xffffffe007057807 */ /* 0x000fca0006000000 */
[----:B------:R-:W-:Y:S01]  /*18f0*/  IMAD.IADD R21, R8, 0x1, R5 ;  /* 0x0000000108157824 */ /* 0x000fe200078e0205 */
[----:B------:R-:W-:Y:S02]  /*1900*/  WARPGROUP.DEPBAR.LE gsb0, 0x0 ;  /* 0x00008000000079c5 */ /* 0x000fe40000010000 */
[----:B------:R-:W-:-:S06]  /*1910*/  WARPGROUP.ARRIVE ;  /* 0x00000000000079c5 */ /* 0x000fcc0000000000 */
[----:B------:R-:W-:Y:S01]  /*1920*/  HGMMA.64x64x16.F32.BF16 R24, R64, gdesc[UR8], R24, gsb0 ;  /* 0x00e0000840187df0 */ /* 0x000fe20008001818 */
[----:B------:R-:W-:Y:S01]  /*1930*/  UMOV UR10, UR6 ;  /* 0x00000006000a7c82 */ /* 0x000fe20008000000 */
[----:B------:R-:W-:Y:S01]  /*1940*/  UMOV UR11, 0x40000040 ;  /* 0x40000040000b7882 */ /* 0x000fe20000000000 */
[----:B------:R-:W-:Y:S02]  /*1950*/  WARPGROUP.DEPBAR.LE gsb0, 0x0 ;  /* 0x00008000000079c5 */ /* 0x000fe40000010000 */
[----:B------:R-:W-:Y:S04]  /*1960*/  LDS.U16 R7, [R21+0xa00] ;  /* 0x000a000015077984 */ /* 0x000fe80000000400 */
[----:B------:R-:W0:Y:S04]  /*1970*/  LDS.U16 R8, [R21+0x800] ;  /* 0x0008000015087984 */ /* 0x000e280000000400 */
[----:B------:R-:W-:Y:S04]  /*1980*/  LDS.U16 R9, [R21+0xa08] ;  /* 0x000a080015097984 */ /* 0x000fe80000000400 */
[----:B------:R1:W3:Y:S02]  /*1990*/  LDS.U16 R10, [R21+0x808] ;  /* 0x00080800150a7984 */ /* 0x0002e40000000400 */
[----:B-1----:R-:W-:Y:S01]  /*19a0*/  IMAD.IADD R21, R4, 0x1, R21 ;  /* 0x0000000104157824 */ /* 0x002fe200078e0215 */
[----:B0-----:R-:W-:-:S04]  /*19b0*/  PRMT R7, R8, 0x5410, R7 ;  /* 0x0000541008077816 */ /* 0x001fc80000000007 */
[-C--:B------:R-:W-:Y:S02]  /*19c0*/  F2FP.F16.E4M3.UNPACK_B R8, R7.reuse ;  /* 0x00000007ff08723e */ /* 0x080fe400020006ff */
[----:B------:R-:W-:Y:S02]  /*19d0*/  F2FP.F16.E4M3.UNPACK_B R7, R7.H1 ;  /* 0x00000007ff07723e */ /* 0x000fe400030006ff */
[----:B---3--:R-:W-:Y:S01]  /*19e0*/  PRMT R9, R10, 0x5410, R9 ;  /* 0x000054100a097816 */ /* 0x008fe20000000009 */
[--C-:B------:R-:W-:Y:S02]  /*19f0*/  HADD2.F32 R64, -RZ, R8.reuse.H0_H0 ;  /* 0x20000008ff407230 */ /* 0x100fe40000004100 */
[----:B------:R-:W-:Y:S01]  /*1a00*/  HADD2.F32 R11, -RZ, R8.H1_H1 ;  /* 0x30000008ff0b7230 */ /* 0x000fe20000004100 */
[-C--:B------:R-:W-:Y:S01]  /*1a10*/  F2FP.F16.E4M3.UNPACK_B R10, R9.reuse ;  /* 0x00000009ff0a723e */ /* 0x080fe200020006ff */
[--C-:B------:R-:W-:Y:S01]  /*1a20*/  HADD2.F32 R65, -RZ, R7.reuse.H0_H0 ;  /* 0x20000007ff417230 */ /* 0x100fe20000004100 */
[----:B------:R-:W-:Y:S01]  /*1a30*/  F2FP.F16.E4M3.UNPACK_B R9, R9.H1 ;  /* 0x00000009ff09723e */ /* 0x000fe200030006ff */
[----:B------:R-:W-:Y:S01]  /*1a40*/  HADD2.F32 R8, -RZ, R7.H1_H1 ;  /* 0x30000007ff087230 */ /* 0x000fe20000004100 */
[----:B------:R-:W-:Y:S01]  /*1a50*/  F2FP.BF16.F32.PACK_AB R64, R11, R64 ;  /* 0x000000400b40723e */ /* 0x000fe200000010ff */
[----:B------:R-:W-:-:S02]  /*1a60*/  HADD2.F32 R66, -RZ, R10.H0_H0 ;  /* 0x2000000aff427230 */ /* 0x000fc40000004100 */
[----:B------:R-:W-:Y:S01]  /*1a70*/  HADD2.F32 R7, -RZ, R10.H1_H1 ;  /* 0x3000000aff077230 */ /* 0x000fe20000004100 */
[----:B------:R-:W-:Y:S01]  /*1a80*/  F2FP.BF16.F32.PACK_AB R65, R8, R65 ;  /* 0x000000410841723e */ /* 0x000fe200000010ff */
[--C-:B------:R-:W-:Y:S02]  /*1a90*/  HADD2.F32 R67, -RZ, R9.reuse.H0_H0 ;  /* 0x20000009ff437230 */ /* 0x100fe40000004100 */
[----:B------:R-:W-:Y:S01]  /*1aa0*/  HADD2.F32 R10, -RZ, R9.H1_H1 ;  /* 0x30000009ff0a7230 */ /* 0x000fe20000004100 */
[----:B------:R-:W-:-:S04]  /*1ab0*/  F2FP.BF16.F32.PACK_AB R66, R7, R66 ;  /* 0x000000420742723e */ /* 0x000fc800000010ff */
[----:B------:R-:W-:-:S04]  /*1ac0*/  F2FP.BF16.F32.PACK_AB R67, R10, R67 ;  /* 0x000000430a43723e */ /* 0x000fc800000010ff */
        /* <DEDUP_REMOVED lines=8> */
[----:B------:R-:W1:Y:S01]  /*1b50*/  LDS.U16 R10, [R21+0x808] ;  /* 0x00080800150a7984 */ /* 0x000e620000000400 */
[----:B0-----:R-:W-:-:S04]  /*1b60*/  PRMT R7, R8, 0x5410, R7 ;  /* 0x0000541008077816 */ /* 0x001fc80000000007 */
[-C--:B------:R-:W-:Y:S02]  /*1b70*/  F2FP.F16.E4M3.UNPACK_B R8, R7.reuse ;  /* 0x00000007ff08723e */ /* 0x080fe400020006ff */
[----:B------:R-:W-:Y:S02]  /*1b80*/  F2FP.F16.E4M3.UNPACK_B R7, R7.H1 ;  /* 0x00000007ff07723e */ /* 0x000fe400030006ff */
[----:B-1----:R-:W-:Y:S01]  /*1b90*/  PRMT R9, R10, 0x5410, R9 ;  /* 0x000054100a097816 */ /* 0x002fe20000000009 */
        /* <DEDUP_REMOVED lines=15> */
[----:B------:R-:W-:Y:S03]  /*1c90*/  HGMMA.64x64x16.F32.BF16 R24, R64, gdesc[UR8], R24, gsb0 ;  /* 0x00e0000840187df0 */ /* 0x000fe60008001818 */
[----:B------:R-:W-:Y:S02]  /*1ca0*/  WARPGROUP.DEPBAR.LE gsb0, 0x0 ;  /* 0x00008000000079c5 */ /* 0x000fe40000010000 */
[----:B------:R-:W-:Y:S05]  /*1cb0*/  @!P2 BRA `(.L_x_21) ;  /* 0x0000000000aca947 */ /* 0x000fea0003800000 */
[----:B------:R-:W-:Y:S05]  /*1cc0*/  @!P0 BRA `(.L_x_22) ;  /* 0x0000000000048947 */ /* 0x000fea0003800000 */
[----:B------:R-:W-:Y:S01]  /*1cd0*/  BPT.TRAP 0x1 ;  /* 0x000000040000795c */ /* 0x000fe20000300000 */
.L_x_22:
[----:B--2---:R-:W-:Y:S05]  /*1ce0*/  @P1 BRA `(.L_x_23) ;  /* 0x0000000000181947 */ /* 0x004fea0003800000 */
[----:B------:R-:W0:Y:S01]  /*1cf0*/  S2UR UR5, SR_CgaCtaId ;  /* 0x00000000000579c3 */ /* 0x000e220000008800 */
[----:B------:R-:W-:Y:S02]  /*1d00*/  UMOV UR4, 0x400 ;  /* 0x0000040000047882 */ /* 0x000fe40000000000 */
[----:B0-----:R-:W-:-:S06]  /*1d10*/  ULEA UR4, UR5, UR4, 0x18 ;  /* 0x0000000405047291 */ /* 0x001fcc000f8ec03f */
[----:B------:R-:W-:-:S04]  /*1d20*/  LEA R7, R3, UR4, 0x3 ;  /* 0x0000000403077c11 */ /* 0x000fc8000f8e18ff */
[----:B------:R-:W0:Y:S02]  /*1d30*/  SYNCS.PHASECHK.TRANS64.TRYWAIT P1, [R7+URZ], R70 ;  /* 0x00000046070075a7 */ /* 0x000e24000802017f */
[----:B0-----:R-:W-:Y:S05]  /*1d40*/  @!P1 BRA `(.L_x_24) ;  /* 0x0000005c00b49947 */ /* 0x001fea0003800000 */
.L_x_23:
[----:B------:R-:W1:Y:S01]  /*1d50*/  S2UR UR5, SR_CgaCtaId ;  /* 0x00000000000579c3 */ /* 0x000e620000008800 */
[----:B------:R-:W-:Y:S01]  /*1d60*/  UMOV UR4, 0x400 ;  /* 0x0000040000047882 */ /* 0x000fe20000000000 */
[----:B0-----:R-:W-:Y:S01]  /*1d70*/  IMAD R7, R3, 0x2000, R6 ;  /* 0x0000200003077824 */ /* 0x001fe200078e0206 */
[----:B-1----:R-:W-:-:S06]  /*1d80*/  ULEA UR4, UR5, UR4, 0x18 ;  /* 0x0000000405047291 */ /* 0x002fcc000f8ec03f */
[----:B------:R-:W-:-:S03]  /*1d90*/  VIADD R9, R7, UR4 ;  /* 0x0000000407097c36 */ /* 0x000fc60008000000 */
[----:B------:R-:W-:Y:S01]  /*1da0*/  LDS.U16 R8, [R7+UR4+0xa00] ;  /* 0x000a000407087984 */ /* 0x000fe20008000400 */
[----:B------:R-:W-:-:S03]  /*1db0*/  IMAD.IADD R20, R4, 0x1, R9 ;  /* 0x0000000104147824 */ /* 0x000fc600078e0209 */
[----:B------:R-:W0:Y:S04]  /*1dc0*/  LDS.U16 R11, [R7+UR4+0x800] ;  /* 0x00080004070b7984 */ /* 0x000e280008000400 */
[----:B------:R-:W-:Y:S04]  /*1dd0*/  LDS.U16 R10, [R7+UR4+0xa08] ;  /* 0x000a0804070a7984 */ /* 0x000fe80008000400 */
[----:B------:R-:W1:Y:S04]  /*1de0*/  LDS.U16 R13, [R7+UR4+0x808] ;  /* 0x00080804070d7984 */ /* 0x000e680008000400 */
[----:B------:R-:W-:Y:S04]  /*1df0*/  LDS.U16 R9, [R20+0xa00] ;  /* 0x000a000014097984 */ /* 0x000fe80000000400 */
[----:B------:R-:W2:Y:S04]  /*1e00*/  LDS.U16 R12, [R20+0x800] ;  /* 0x00080000140c7984 */ /* 0x000ea80000000400 */
[----:B------:R-:W-:Y:S04]  /*1e10*/  LDS.U16 R15, [R20+0xa08] ;  /* 0x000a0800140f7984 */ /* 0x000fe80000000400 */
[----:B------:R-:W3:Y:S01]  /*1e20*/  LDS.U16 R14, [R20+0x808] ;  /* 0x00080800140e7984 */ /* 0x000ee20000000400 */
[----:B0-----:R-:W-:-:S04]  /*1e30*/  PRMT R8, R11, 0x5410, R8 ;  /* 0x000054100b087816 */ /* 0x001fc80000000008 */
[-C--:B------:R-:W-:Y:S02]  /*1e40*/  F2FP.F16.E4M3.UNPACK_B R11, R8.reuse ;  /* 0x00000008ff0b723e */ /* 0x080fe400020006ff */
[----:B------:R-:W-:Y:S02]  /*1e50*/  F2FP.F16.E4M3.UNPACK_B R8, R8.H1 ;  /* 0x00000008ff08723e */ /* 0x000fe400030006ff */
[----:B-1----:R-:W-:Y:S01]  /*1e60*/  PRMT R10, R13, 0x5410, R10 ;  /* 0x000054100d0a7816 */ /* 0x002fe2000000000a */
[--C-:B------:R-:W-:Y:S02]  /*1e70*/  HADD2.F32 R60, -RZ, R11.reuse.H0_H0 ;  /* 0x2000000bff3c7230 */ /* 0x100fe40000004100 */
[--C-:B------:R-:W-:Y:S01]  /*1e80*/  HADD2.F32 R61, -RZ, R8.reuse.H0_H0 ;  /* 0x20000008ff3d7230 */ /* 0x100fe20000004100 */
[-C--:B------:R-:W-:Y:S01]  /*1e90*/  F2FP.F16.E4M3.UNPACK_B R7, R10.reuse ;  /* 0x0000000aff07723e */ /* 0x080fe200020006ff */
[----:B------:R-:W-:Y:S01]  /*1ea0*/  HADD2.F32 R11, -RZ, R11.H1_H1 ;  /* 0x3000000bff0b7230 */ /* 0x000fe20000004100 */
[----:B------:R-:W-:Y:S01]  /*1eb0*/  F2FP.F16.E4M3.UNPACK_B R10, R10.H1 ;  /* 0x0000000aff0a723e */ /* 0x000fe200030006ff */
[----:B------:R-:W-:Y:S01]  /*1ec0*/  HADD2.F32 R8, -RZ, R8.H1_H1 ;  /* 0x30000008ff087230 */ /* 0x000fe20000004100 */
[----:B--2---:R-:W-:Y:S01]  /*1ed0*/  PRMT R13, R12, 0x5410, R9 ;  /* 0x000054100c0d7816 */ /* 0x004fe20000000009 */
[--C-:B------:R-:W-:Y:S01]  /*1ee0*/  HADD2.F32 R62, -RZ, R7.reuse.H0_H0 ;  /* 0x20000007ff3e7230 */ /* 0x100fe20000004100 */
[----:B------:R-:W-:Y:S01]  /*1ef0*/  F2FP.BF16.F32.PACK_AB R60, R11, R60 ;  /* 0x0000003c0b3c723e */ /* 0x000fe200000010ff */
[----:B------:R-:W-:Y:S01]  /*1f00*/  HADD2.F32 R63, -RZ, R10.H0_H0 ;  /* 0x2000000aff3f7230 */ /* 0x000fe20000004100 */
[----:B------:R-:W-:Y:S01]  /*1f10*/  F2FP.BF16.F32.PACK_AB R61, R8, R61 ;  /* 0x0000003d083d723e */ /* 0x000fe200000010ff */
[----:B------:R-:W-:-:S02]  /*1f20*/  HADD2.F32 R7, -RZ, R7.H1_H1 ;  /* 0x30000007ff077230 */ /* 0x000fc40000004100 */
[----:B------:R-:W-:Y:S01]  /*1f30*/  HADD2.F32 R10, -RZ, R10.H1_H1 ;  /* 0x3000000aff0a7230 */ /* 0x000fe20000004100 */
[----:B---3--:R-:W-:Y:S02]  /*1f40*/  PRMT R15, R14, 0x5410, R15 ;  /* 0x000054100e0f7816 */ /* 0x008fe4000000000f */
[----:B------:R-:W-:Y:S02]  /*1f50*/  F2FP.BF16.F32.PACK_AB R62, R7, R62 ;  /* 0x0000003e073e723e */ /* 0x000fe400000010ff */
[----:B------:R-:W-:-:S07]  /*1f60*/  F2FP.BF16.F32.PACK_AB R63, R10, R63 ;  /* 0x0000003f0a3f723e */ /* 0x000fce00000010ff */
.L_x_21:
[----:B------:R-:W-:-:S06]  /*1f70*/  UISETP.NE.AND UP0, UPT, UR40, 0x1, UPT ;  /* 0x000000012800788c */ /* 0x000fcc000bf05270 */
[----:B--2---:R-:W-:-:S13]  /*1f80*/  PLOP3.LUT P1, PT, PT, PT, UP0, 0x80, 0x0 ;  /* 0x000000000000781c */ /* 0x004fda0003f2f008 */
[----:B------:R-:W-:Y:S05]  /*1f90*/  @!P1 BRA `(.L_x_25) ;  /* 0x0000001000549947 */ /* 0x000fea0003800000 */
[----:B------:R-:W-:-:S13]  /*1fa0*/  R2UR UR4, R69 ;  /* 0x00000000450472ca */ /* 0x000fda00000e0000 */
[----:B------:R-:W-:-:S06]  /*1fb0*/  UISETP.GT.AND UP0, UPT, UR4, 0x80, UPT ;  /* 0x000000800400788c */ /* 0x000fcc000bf04270 */
[----:B------:R-:W-:-:S05]  /*1fc0*/  PLOP3.LUT P1, PT, PT, PT, UP0, 0x80, 0x0 ;  /* 0x000000000000781c */ /* 0x000fca0003f2f008 */
[----:B------:R-:W-:-:S08]  /*1fd0*/  @!UP0 UMOV UR4, UR39 ;  /* 0x0000002700048c82 */ /* 0x000fd00008000000 */
[----:B------:R-:W-:Y:S01]  /*1fe0*/  @!P1 IMAD.SHL.U32 R7, R3, 0x2000, RZ ;  /* 0x0000200003079824 */ /* 0x000fe200078e00ff */
[----:B------:R-:W-:Y:S06]  /*1ff0*/  @!P1 BRA `(.L_x_26) ;  /* 0x0000000800989947 */ /* 0x000fec0003800000 */
[----:B------:R-:W-:Y:S01]  /*2000*/  UIADD3 UR4, UR40, -0x1, URZ ;  /* 0xffffffff28047890 */ /* 0x000fe2000fffe03f */
[----:B------:R-:W-:-:S05]  /*2010*/  IMAD.MOV.U32 R10, RZ, RZ, R3 ;  /* 0x000000ffff0a7224 */ /* 0x000fca00078e0003 */
[----:B------:R-:W-:Y:S01]  /*2020*/  IMAD.U32 R7, RZ, RZ, UR4 ;  /* 0x00000004ff077e24 */ /* 0x000fe2000f8e00ff */
[----:B------:R-:W-:-:S06]  /*2030*/  UMOV UR4, UR39 ;  /* 0x0000002700047c82 */ /* 0x000fcc0008000000 */
.L_x_34:
[----:B------:R-:W-:Y:S01]  /*2040*/  IMAD.MOV.U32 R9, RZ, RZ, 0x40000040 ;  /* 0x40000040ff097424 */ /* 0x000fe200078e00ff */
[----:B------:R-:W-:Y:S01]  /*2050*/  LEA R8, R10, UR7, 0x9 ;  /* 0x000000070a087c11 */ /* 0x000fe2000f8e48ff */
[----:B------:R-:W-:Y:S05]  /*2060*/  YIELD ;  /* 0x0000000000007946 */ /* 0x000fea0003800000 */
[----:B------:R-:W-:Y:S05]  /*2070*/  WARPSYNC.ALL ;  /* 0x0000000000007948 */ /* 0x000fea0003800000 */
[----:B------:R-:W-:Y:S01]  /*2080*/  R2UR UR10, R8 ;  /* 0x00000000080a72ca */ /* 0x000fe200000e0000 */
[----:B------:R-:W-:Y:S01]  /*2090*/  WARPGROUP.ARRIVE ;  /* 0x00000000000079c5 */ /* 0x000fe20000000000 */
[----:B------:R-:W-:Y:S01]  /*20a0*/  R2UR UR11, R9 ;  /* 0x00000000090b72ca */ /* 0x000fe200000e0000 */
[----:B------:R-:W-:-:S05]  /*20b0*/  VIADD R3, R10, 0x1 ;  /* 0x000000010a037836 */ /* 0x000fca0000000000 */
[----:B------:R-:W-:-:S04]  /*20c0*/  ISETP.NE.AND P1, PT, R3, 0xe, PT ;  /* 0x0000000e0300780c */ /* 0x000fc80003f25270 */
[----:B------:R-:W-:Y:S02]  /*20d0*/  SEL R11, RZ, 0x1, P1 ;  /* 0x00000001ff0b7807 */ /* 0x000fe40000800000 */
[----:B------:R-:W-:Y:S01]  /*20e0*/  SEL R3, R3, RZ, P1 ;  /* 0x000000ff03037207 */ /* 0x000fe20000800000 */
[----:B------:R-:W-:Y:S01]  /*20f0*/  HGMMA.64x64x16.F32.BF16 R24, R60, gdesc[UR8], R24, gsb0 ;  /* 0x00e000083c187df0 */ /* 0x000fe20008001818 */
[----:B------:R-:W-:Y:S02]  /*2100*/  LOP3.LUT R0, R0, R11, RZ, 0x3c, !PT ;  /* 0x0000000b00007212 */ /* 0x000fe400078e3cff */
[----:B------:R-:W-:Y:S02]  /*2110*/  WARPGROUP.DEPBAR.LE gsb0, 0x0 ;  /* 0x00008000000079c5 */ /* 0x000fe40000010000 */
[----:B------:R-:W-:Y:S05]  /*2120*/  @!P0 BRA `(.L_x_27) ;  /* 0x0000000000048947 */ /* 0x000fea0003800000 */
[----:B------:R-:W-:Y:S01]  /*2130*/  BPT.TRAP 0x1 ;  /* 0x000000040000795c */ /* 0x000fe20000300000 */
.L_x_27:
[----:B------:R-:W0:Y:S01]  /*2140*/  S2UR UR5, SR_CgaCtaId ;  /* 0x00000000000579c3 */ /* 0x000e220000008800 */
[----:B------:R-:W-:Y:S01]  /*2150*/  F2FP.F16.E4M3.UNPACK_B R9, R13 ;  /* 0x0000000dff09723e */ /* 0x000fe200020006ff */
[----:B------:R-:W-:Y:S01]  /*2160*/  UMOV UR41, 0x400 ;  /* 0x0000040000297882 */ /* 0x000fe20000000000 */
[----:B------:R-:W-:Y:S01]  /*2170*/  F2FP.F16.E4M3.UNPACK_B R11, R15 ;  /* 0x0000000fff0b723e */ /* 0x000fe200020006ff */
[----:B------:R-:W-:Y:S01]  /*2180*/  VIADD R20, R8, 0x2 ;  /* 0x0000000208147836 */ /* 0x000fe20000000000 */
[----:B------:R-:W-:Y:S01]  /*2190*/  F2FP.F16.E4M3.UNPACK_B R13, R13.H1 ;  /* 0x0000000dff0d723e */ /* 0x000fe200030006ff */
[----:B------:R-:W-:Y:S01]  /*21a0*/  IMAD.MOV.U32 R21, RZ, RZ, 0x40000040 ;  /* 0x40000040ff157424 */ /* 0x000fe200078e00ff */
[----:B------:R-:W-:Y:S01]  /*21b0*/  F2FP.F16.E4M3.UNPACK_B R15, R15.H1 ;  /* 0x0000000fff0f723e */ /* 0x000fe200030006ff */
[----:B------:R-:W-:Y:S01]  /*21c0*/  HADD2.F32 R64, -RZ, R9.H0_H0 ;  /* 0x20000009ff407230 */ /* 0x000fe20000004100 */
[----:B------:R-:W-:Y:S01]  /*21d0*/  R2UR UR10, R20 ;  /* 0x00000000140a72ca */ /* 0x000fe200000e0000 */
[----:B------:R-:W-:Y:S01]  /*21e0*/  HADD2.F32 R66, -RZ, R11.H0_H0 ;  /* 0x2000000bff427230 */ /* 0x000fe20000004100 */
[----:B------:R-:W-:Y:S01]  /*21f0*/  R2UR UR11, R21 ;  /* 0x00000000150b72ca */ /* 0x000fe200000e0000 */
[----:B------:R-:W-:Y:S01]  /*2200*/  HADD2.F32 R9, -RZ, R9.H1_H1 ;  /* 0x30000009ff097230 */ /* 0x000fe20000004100 */
[----:B------:R-:W-:Y:S01]  /*2210*/  SHF.L.U32 R21, R0, 0x1f, RZ ;  /* 0x0000001f00157819 */ /* 0x000fe200000006ff */
[----:B------:R-:W-:-:S02]  /*2220*/  HADD2.F32 R65, -RZ, R13.H0_H0 ;  /* 0x2000000dff417230 */ /* 0x000fc40000004100 */
[----:B------:R-:W-:Y:S01]  /*2230*/  HADD2.F32 R12, -RZ, R13.H1_H1 ;  /* 0x3000000dff0c7230 */ /* 0x000fe20000004100 */
[----:B------:R-:W-:Y:S01]  /*2240*/  F2FP.BF16.F32.PACK_AB R64, R9, R64 ;  /* 0x000000400940723e */ /* 0x000fe200000010ff */
[----:B------:R-:W-:Y:S02]  /*2250*/  HADD2.F32 R11, -RZ, R11.H1_H1 ;  /* 0x3000000bff0b7230 */ /* 0x000fe40000004100 */
[--C-:B------:R-:W-:Y:S01]  /*2260*/  HADD2.F32 R67, -RZ, R15.reuse.H0_H0 ;  /* 0x2000000fff437230 */ /* 0x100fe20000004100 */
[----:B------:R-:W-:Y:S01]  /*2270*/  F2FP.BF16.F32.PACK_AB R65, R12, R65 ;  /* 0x000000410c41723e */ /* 0x000fe200000010ff */
[----:B------:R-:W-:Y:S01]  /*2280*/  HADD2.F32 R14, -RZ, R15.H1_H1 ;  /* 0x3000000fff0e7230 */ /* 0x000fe20000004100 */
[----:B------:R-:W-:Y:S01]  /*2290*/  F2FP.BF16.F32.PACK_AB R66, R11, R66 ;  /* 0x000000420b42723e */ /* 0x000fe200000010ff */
[----:B0-----:R-:W-:Y:S01]  /*22a0*/  ULEA UR41, UR5, UR41, 0x18 ;  /* 0x0000002905297291 */ /* 0x001fe2000f8ec03f */
[----:B------:R-:W-:Y:S02]  /*22b0*/  IMAD R9, R10, 0x2000, R5 ;  /* 0x000020000a097824 */ /* 0x000fe400078e0205 */
[----:B------:R-:W-:-:S03]  /*22c0*/  F2FP.BF16.F32.PACK_AB R67, R14, R67 ;  /* 0x000000430e43723e */ /* 0x000fc600000010ff */
[----:B------:R-:W-:Y:S02]  /*22d0*/  LEA R20, R3, UR41, 0x3 ;  /* 0x0000002903147c11 */ /* 0x000fe4000f8e18ff */
[----:B------:R-:W-:Y:S02]  /*22e0*/  IADD3 R9, R9, UR41, R6 ;  /* 0x0000002909097c10 */ /* 0x000fe4000fffe006 */
[----:B------:R0:W1:Y:S01]  /*22f0*/  SYNCS.PHASECHK.TRANS64.TRYWAIT P1, [R20+URZ], R21 ;  /* 0x00000015140075a7 */ /* 0x000062000802017f */
[----:B------:R-:W-:-:S06]  /*2300*/  WARPGROUP.ARRIVE ;  /* 0x00000000000079c5 */ /* 0x000fcc0000000000 */
[----:B------:R-:W-:Y:S03]  /*2310*/  HGMMA.64x64x16.F32.BF16 R24, R64, gdesc[UR8], R24, gsb0 ;  /* 0x00e0000840187df0 */ /* 0x000fe60008001818 */
[----:B------:R-:W-:Y:S02]  /*2320*/  WARPGROUP.DEPBAR.LE gsb0, 0x0 ;  /* 0x00008000000079c5 */ /* 0x000fe40000010000 */
[----:B------:R-:W-:Y:S04]  /*2330*/  LDS.U16 R10, [R9+0xa00] ;  /* 0x000a0000090a7984 */ /* 0x000fe80000000400 */
[----:B------:R-:W2:Y:S04]  /*2340*/  LDS.U16 R11, [R9+0x800] ;  /* 0x00080000090b7984 */ /* 0x000ea80000000400 */
[----:B------:R-:W-:Y:S04]  /*2350*/  LDS.U16 R12, [R9+0xa08] ;  /* 0x000a0800090c7984 */ /* 0x000fe80000000400 */
[----:B------:R-:W3:Y:S01]  /*2360*/  LDS.U16 R13, [R9+0x808] ;  /* 0x00080800090d7984 */ /* 0x000ee20000000400 */
[----:B--2---:R-:W-:Y:S01]  /*2370*/  PRMT R11, R11, 0x5410, R10 ;  /* 0x000054100b0b7816 */ /* 0x004fe2000000000a */
[----:B------:R-:W-:-:S02]  /*2380*/  VIADD R10, R8, 0x4 ;  /* 0x00000004080a7836 */ /* 0x000fc40000000000 */
[----:B------:R-:W-:Y:S01]  /*2390*/  VIADD R8, R8, 0x6 ;  /* 0x0000000608087836 */ /* 0x000fe20000000000 */
[-C--:B------:R-:W-:Y:S02]  /*23a0*/  F2FP.F16.E4M3.UNPACK_B R14, R11.reuse ;  /* 0x0000000bff0e723e */ /* 0x080fe400020006ff */
[----:B------:R-:W-:Y:S02]  /*23b0*/  R2UR UR10, R10 ;  /* 0x000000000a0a72ca */ /* 0x000fe400000e0000 */
[----:B---3--:R-:W-:Y:S01]  /*23c0*/  PRMT R12, R13, 0x5410, R12 ;  /* 0x000054100d0c7816 */ /* 0x008fe2000000000c */
[--C-:B------:R-:W-:Y:S01]  /*23d0*/  HADD2.F32 R64, -RZ, R14.reuse.H0_H0 ;  /* 0x2000000eff407230 */ /* 0x100fe20000004100 */
[----:B------:R-:W-:Y:S01]  /*23e0*/  F2FP.F16.E4M3.UNPACK_B R13, R11.H1 ;  /* 0x0000000bff0d723e */ /* 0x000fe200030006ff */
[----:B------:R-:W-:Y:S01]  /*23f0*/  HADD2.F32 R15, -RZ, R14.H1_H1 ;  /* 0x3000000eff0f7230 */ /* 0x000fe20000004100 */
[-C--:B------:R-:W-:Y:S01]  /*2400*/  F2FP.F16.E4M3.UNPACK_B R14, R12.reuse ;  /* 0x0000000cff0e723e */ /* 0x080fe200020006ff */
[----:B------:R-:W-:Y:S01]  /*2410*/  IMAD.MOV.U32 R11, RZ, RZ, 0x40000040 ;  /* 0x40000040ff0b7424 */ /* 0x000fe200078e00ff */
[----:B------:R-:W-:Y:S01]  /*2420*/  F2FP.F16.E4M3.UNPACK_B R12, R12.H1 ;  /* 0x0000000cff0c723e */ /* 0x000fe200030006ff */
[--C-:B------:R-:W-:Y:S01]  /*2430*/  HADD2.F32 R65, -RZ, R13.reuse.H0_H0 ;  /* 0x2000000dff417230 */ /* 0x100fe20000004100 */
[----:B------:R-:W-:Y:S01]  /*2440*/  F2FP.BF16.F32.PACK_AB R64, R15, R64 ;  /* 0x000000400f40723e */ /* 0x000fe200000010ff */
[----:B------:R-:W-:Y:S01]  /*2450*/  HADD2.F32 R10, -RZ, R13.H1_H1 ;  /* 0x3000000dff0a7230 */ /* 0x000fe20000004100 */
[----:B------:R-:W-:Y:S01]  /*2460*/  R2UR UR11, R11 ;  /* 0x000000000b0b72ca */ /* 0x000fe200000e0000 */
[----:B------:R-:W-:-:S02]  /*2470*/  HADD2.F32 R67, -RZ, R12.H0_H0 ;  /* 0x2000000cff437230 */ /* 0x000fc40000004100 */
[--C-:B------:R-:W-:Y:S01]  /*2480*/  HADD2.F32 R66, -RZ, R14.reuse.H0_H0 ;  /* 0x2000000eff427230 */ /* 0x100fe20000004100 */
[----:B------:R-:W-:Y:S01]  /*2490*/  F2FP.BF16.F32.PACK_AB R65, R10, R65 ;  /* 0x000000410a41723e */ /* 0x000fe200000010ff */
[----:B------:R-:W-:Y:S02]  /*24a0*/  HADD2.F32 R11, -RZ, R14.H1_H1 ;  /* 0x3000000eff0b7230 */ /* 0x000fe40000004100 */
[----:B------:R-:W-:Y:S02]  /*24b0*/  HADD2.F32 R12, -RZ, R12.H1_H1 ;  /* 0x3000000cff0c7230 */ /* 0x000fe40000004100 */
[----:B------:R-:W-:Y:S01]  /*24c0*/  IMAD.IADD R14, R4, 0x1, R9 ;  /* 0x00000001040e7824 */ /* 0x000fe200078e0209 */
[----:B------:R-:W-:Y:S02]  /*24d0*/  F2FP.BF16.F32.PACK_AB R66, R11, R66 ;  /* 0x000000420b42723e */ /* 0x000fe400000010ff */
[----:B------:R-:W-:-:S04]  /*24e0*/  F2FP.BF16.F32.PACK_AB R67, R12, R67 ;  /* 0x000000430c43723e */ /* 0x000fc800000010ff */
[----:B------:R-:W-:-:S06]  /*24f0*/  WARPGROUP.ARRIVE ;  /* 0x00000000000079c5 */ /* 0x000fcc0000000000 */
[----:B------:R-:W-:Y:S01]  /*2500*/  HGMMA.64x64x16.F32.BF16 R24, R64, gdesc[UR8], R24, gsb0 ;  /* 0x00e0000840187df0 */ /* 0x000fe20008001818 */
[----:B------:R-:W-:Y:S02]  /*2510*/  R2UR UR10, R8 ;  /* 0x00000000080a72ca */ /* 0x000fe400000e0000 */
[----:B------:R-:W-:Y:S02]  /*2520*/  WARPGROUP.DEPBAR.LE gsb0, 0x0 ;  /* 0x00008000000079c5 */ /* 0x000fe40000010000 */
[----:B------:R-:W-:Y:S04]  /*2530*/  LDS.U16 R9, [R14+0xa00] ;  /* 0x000a00000e097984 */ /* 0x000fe80000000400 */
[----:B------:R-:W2:Y:S04]  /*2540*/  LDS.U16 R10, [R14+0x800] ;  /* 0x000800000e0a7984 */ /* 0x000ea80000000400 */
[----:B------:R-:W-:Y:S04]  /*2550*/  LDS.U16 R11, [R14+0xa08] ;  /* 0x000a08000e0b7984 */ /* 0x000fe80000000400 */
[----:B------:R-:W3:Y:S01]  /*2560*/  LDS.U16 R12, [R14+0x808] ;  /* 0x000808000e0c7984 */ /* 0x000ee20000000400 */
[----:B--2---:R-:W-:-:S04]  /*2570*/  PRMT R9, R10, 0x5410, R9 ;  /* 0x000054100a097816 */ /* 0x004fc80000000009 */
[----:B------:R-:W-:Y:S02]  /*2580*/  F2FP.F16.E4M3.UNPACK_B R10, R9 ;  /* 0x00000009ff0a723e */ /* 0x000fe400020006ff */
[----:B---3--:R-:W-:-:S03]  /*2590*/  PRMT R11, R12, 0x5410, R11 ;  /* 0x000054100c0b7816 */ /* 0x008fc6000000000b */
[--C-:B------:R-:W-:Y:S02]  /*25a0*/  HADD2.F32 R64, -RZ, R10.reuse.H0_H0 ;  /* 0x2000000aff407230 */ /* 0x100fe40000004100 */
[----:B------:R-:W-:Y:S01]  /*25b0*/  HADD2.F32 R13, -RZ, R10.H1_H1 ;  /* 0x3000000aff0d7230 */ /* 0x000fe20000004100 */
[----:B------:R-:W-:Y:S01]  /*25c0*/  F2FP.F16.E4M3.UNPACK_B R10, R9.H1 ;  /* 0x00000009ff0a723e */ /* 0x000fe200030006ff */
[----:B------:R-:W-:Y:S01]  /*25d0*/  IMAD.MOV.U32 R9, RZ, RZ, 0x40000040 ;  /* 0x40000040ff097424 */ /* 0x000fe200078e00ff */
[-C--:B------:R-:W-:Y:S02]  /*25e0*/  F2FP.F16.E4M3.UNPACK_B R12, R11.reuse ;  /* 0x0000000bff0c723e */ /* 0x080fe400020006ff */
[----:B------:R-:W-:Y:S01]  /*25f0*/  F2FP.F16.E4M3.UNPACK_B R11, R11.H1 ;  /* 0x0000000bff0b723e */ /* 0x000fe200030006ff */
[--C-:B------:R-:W-:Y:S01]  /*2600*/  HADD2.F32 R65, -RZ, R10.reuse.H0_H0 ;  /* 0x2000000aff417230 */ /* 0x100fe20000004100 */
[----:B------:R-:W-:Y:S01]  /*2610*/  R2UR UR11, R9 ;  /* 0x00000000090b72ca */ /* 0x000fe200000e0000 */
        /* <DEDUP_REMOVED lines=12> */
[----:B01----:R-:W-:Y:S05]  /*26e0*/  @!P0 BRA `(.L_x_28) ;  /* 0x0000000000048947 */ /* 0x003fea0003800000 */
[----:B------:R-:W-:Y:S01]  /*26f0*/  BPT.TRAP 0x1 ;  /* 0x000000040000795c */ /* 0x000fe20000300000 */
.L_x_28:
[----:B------:R-:W-:Y:S01]  /*2700*/  ULEA UR5, UR4, UR41, 0x3 ;  /* 0x0000002904057291 */ /* 0x000fe2000f8e183f */
[----:B------:R-:W-:-:S03]  /*2710*/  ISETP.GT.U32.AND P2, PT, R19, 0x1, PT ;  /* 0x000000011300780c */ /* 0x000fc60003f44070 */
[----:B------:R-:W-:-:S04]  /*2720*/  UIADD3 UR5, UR5, 0x70, URZ ;  /* 0x0000007005057890 */ /* 0x000fc8000fffe03f */
[----:B------:R-:W-:-:S09]  /*2730*/  UPRMT UR5, URZ, 0x654, UR5 ;  /* 0x000006543f057896 */ /* 0x000fd20008000005 */
[----:B------:R-:W-:Y:S01]  /*2740*/  SYNCS.ARRIVE.TRANS64.RED.A1T0 RZ, [UR5], RZ ;  /* 0x000000ffffff79a7 */ /* 0x000fe20008100405 */
[----:B------:R-:W-:Y:S05]  /*2750*/  @P2 BRA `(.L_x_29) ;  /* 0x0000000000042947 */ /* 0x000fea0003800000 */
[----:B------:R-:W-:Y:S01]  /*2760*/  BPT.TRAP 0x1 ;  /* 0x000000040000795c */ /* 0x000fe20000300000 */
.L_x_29:
[----:B------:R-:W-:-:S04]  /*2770*/  UIADD3 UR4, UR4, 0x1, URZ ;  /* 0x0000000104047890 */ /* 0x000fc8000fffe03f */
[----:B------:R-:W-:-:S04]  /*2780*/  UISETP.NE.AND UP0, UPT, UR4, 0xe, UPT ;  /* 0x0000000e0400788c */ /* 0x000fc8000bf05270 */
[----:B------:R-:W-:Y:S01]  /*2790*/  USEL UR4, UR4, URZ, UP0 ;  /* 0x0000003f04047287 */ /* 0x000fe20008000000 */
[----:B------:R-:W-:Y:S11]  /*27a0*/  @!P0 BRA `(.L_x_30) ;  /* 0x0000000000048947 */ /* 0x000ff60003800000 */
[----:B------:R-:W-:Y:S01]  /*27b0*/  BPT.TRAP 0x1 ;  /* 0x000000040000795c */ /* 0x000fe20000300000 */
.L_x_30:
[----:B------:R-:W-:Y:S04]  /*27c0*/  BSSY B0, `(.L_x_31) ;  /* 0x0000004000007945 */ /* 0x000fe80003800000 */
[----:B------:R-:W-:Y:S05]  /*27d0*/  @P1 BRA `(.L_x_32) ;  /* 0x0000000000081947 */ /* 0x000fea0003800000 */
[----:B------:R-:W0:Y:S02]  /*27e0*/  SYNCS.PHASECHK.TRANS64.TRYWAIT P1, [R20+URZ], R21 ;  /* 0x00000015140075a7 */ /* 0x000e24000802017f */
[----:B0-----:R-:W-:Y:S05]  /*27f0*/  @!P1 BRA `(.L_x_33) ;  /* 0x00000054001c9947 */ /* 0x001fea0003800000 */
.L_x_32:
[----:B------:R-:W-:Y:S05]  /*2800*/  BSYNC B0 ;  /* 0x0000000000007941 */ /* 0x000fea0003800000 */
.L_x_31:
[----:B------:R-:W-:Y:S01]  /*2810*/  IMAD.SHL.U32 R65, R3, 0x2000, RZ ;  /* 0x0000200003417824 */ /* 0x000fe200078e00ff */
[C---:B------:R-:W-:Y:S01]  /*2820*/  ISETP.GT.AND P1, PT, R7.reuse, 0x2, PT ;  /* 0x000000020700780c */ /* 0x040fe20003f24270 */
[----:B------:R-:W-:-:S03]  /*2830*/  VIADD R7, R7, 0xffffffff ;  /* 0xffffffff07077836 */ /* 0x000fc60000000000 */
[----:B------:R-:W-:-:S05]  /*2840*/  LOP3.LUT R8, R65, R6, RZ, 0xfc, !PT ;  /* 0x0000000641087212 */ /* 0x000fca00078efcff */
[----:B------:R-:W-:Y:S01]  /*2850*/  LDS.U16 R10, [R8+UR41+0xa00] ;  /* 0x000a0029080a7984 */ /* 0x000fe20008000400 */
[----:B------:R-:W-:-:S03]  /*2860*/  VIADD R9, R8, UR41 ;  /* 0x0000002908097c36 */ /* 0x000fc60008000000 */
[----:B------:R-:W1:Y:S01]  /*2870*/  LDS.U16 R11, [R8+UR41+0x800] ;  /* 0x00080029080b7984 */ /* 0x000e620008000400 */
[----:B0-----:R-:W-:-:S03]  /*2880*/  IMAD.IADD R21, R4, 0x1, R9 ;  /* 0x0000000104157824 */ /* 0x001fc600078e0209 */
[----:B------:R-:W-:Y:S04]  /*2890*/  LDS.U16 R12, [R8+UR41+0xa08] ;  /* 0x000a0829080c7984 */ /* 0x000fe80008000400 */
[----:B------:R-:W0:Y:S04]  /*28a0*/  LDS.U16 R13, [R8+UR41+0x808] ;  /* 0x00080829080d7984 */ /* 0x000e280008000400 */
[----:B------:R-:W-:Y:S04]  /*28b0*/  LDS.U16 R9, [R21+0xa00] ;  /* 0x000a000015097984 */ /* 0x000fe80000000400 */
[----:B------:R-:W2:Y:S04]  /*28c0*/  LDS.U16 R14, [R21+0x800] ;  /* 0x00080000150e7984 */ /* 0x000ea80000000400 */
[----:B------:R-:W-:Y:S04]  /*28d0*/  LDS.U16 R15, [R21+0xa08] ;  /* 0x000a0800150f7984 */ /* 0x000fe80000000400 */
[----:B------:R-:W3:Y:S01]  /*28e0*/  LDS.U16 R20, [R21+0x808] ;  /* 0x0008080015147984 */ /* 0x000ee20000000400 */
[----:B-1----:R-:W-:-:S04]  /*28f0*/  PRMT R10, R11, 0x5410, R10 ;  /* 0x000054100b0a7816 */ /* 0x002fc8000000000a */
[-C--:B------:R-:W-:Y:S02]  /*2900*/  F2FP.F16.E4M3.UNPACK_B R11, R10.reuse ;  /* 0x0000000aff0b723e */ /* 0x080fe400020006ff */
[----:B------:R-:W-:Y:S02]  /*2910*/  F2FP.F16.E4M3.UNPACK_B R10, R10.H1 ;  /* 0x0000000aff0a723e */ /* 0x000fe400030006ff */
[----:B0-----:R-:W-:Y:S01]  /*2920*/  PRMT R12, R13, 0x5410, R12 ;  /* 0x000054100d0c7816 */ /* 0x001fe2000000000c */
[--C-:B------:R-:W-:Y:S02]  /*2930*/  HADD2.F32 R60, -RZ, R11.reuse.H0_H0 ;  /* 0x2000000bff3c7230 */ /* 0x100fe40000004100 */
[--C-:B------:R-:W-:Y:S01]  /*2940*/  HADD2.F32 R61, -RZ, R10.reuse.H0_H0 ;  /* 0x2000000aff3d7230 */ /* 0x100fe20000004100 */
[-C--:B------:R-:W-:Y:S01]  /*2950*/  F2FP.F16.E4M3.UNPACK_B R8, R12.reuse ;  /* 0x0000000cff08723e */ /* 0x080fe200020006ff */
[----:B------:R-:W-:Y:S01]  /*2960*/  HADD2.F32 R10, -RZ, R10.H1_H1 ;  /* 0x3000000aff0a7230 */ /* 0x000fe20000004100 */
[----:B------:R-:W-:Y:S01]  /*2970*/  F2FP.F16.E4M3.UNPACK_B R12, R12.H1 ;  /* 0x0000000cff0c723e */ /* 0x000fe200030006ff */
[----:B------:R-:W-:-:S02]  /*2980*/  HADD2.F32 R11, -RZ, R11.H1_H1 ;  /* 0x3000000bff0b7230 */ /* 0x000fc40000004100 */
[--C-:B------:R-:W-:Y:S01]  /*2990*/  HADD2.F32 R62, -RZ, R8.reuse.H0_H0 ;  /* 0x20000008ff3e7230 */ /* 0x100fe20000004100 */
[----:B------:R-:W-:Y:S01]  /*29a0*/  F2FP.BF16.F32.PACK_AB R61, R10, R61 ;  /* 0x0000003d0a3d723e */ /* 0x000fe200000010ff */
[----:B------:R-:W-:Y:S01]  /*29b0*/  HADD2.F32 R13, -RZ, R8.H1_H1 ;  /* 0x30000008ff0d7230 */ /* 0x000fe20000004100 */
[----:B------:R-:W-:Y:S01]  /*29c0*/  F2FP.BF16.F32.PACK_AB R60, R11, R60 ;  /* 0x0000003c0b3c723e */ /* 0x000fe200000010ff */
[--C-:B------:R-:W-:Y:S02]  /*29d0*/  HADD2.F32 R63, -RZ, R12.reuse.H0_H0 ;  /* 0x2000000cff3f7230 */ /* 0x100fe40000004100 */
[----:B------:R-:W-:Y:S01]  /*29e0*/  HADD2.F32 R12, -RZ, R12.H1_H1 ;  /* 0x3000000cff0c7230 */ /* 0x000fe20000004100 */
[----:B------:R-:W-:Y:S01]  /*29f0*/  F2FP.BF16.F32.PACK_AB R62, R13, R62 ;  /* 0x0000003e0d3e723e */ /* 0x000fe200000010ff */
[----:B------:R-:W-:Y:S01]  /*2a00*/  IMAD.MOV.U32 R10, RZ, RZ, R3 ;  /* 0x000000ffff0a7224 */ /* 0x000fe200078e0003 */
[----:B--2---:R-:W-:Y:S02]  /*2a10*/  PRMT R13, R14, 0x5410, R9 ;  /* 0x000054100e0d7816 */ /* 0x004fe40000000009 */
[----:B------:R-:W-:-:S02]  /*2a20*/  F2FP.BF16.F32.PACK_AB R63, R12, R63 ;  /* 0x0000003f0c3f723e */ /* 0x000fc400000010ff */
[----:B---3--:R-:W-:Y:S01]  /*2a30*/  PRMT R15, R20, 0x5410, R15 ;  /* 0x00005410140f7816 */ /* 0x008fe2000000000f */
[----:B------:R-:W-:Y:S06]  /*2a40*/  @P1 BRA `(.L_x_34) ;  /* 0xfffffff4007c1947 */ /* 0x000fec000383ffff */
[----:B------:R-:W-:-:S07]  /*2a50*/  IMAD.MOV.U32 R7, RZ, RZ, R65 ;  /* 0x000000ffff077224 */ /* 0x000fce00078e0041 */
.L_x_26:
[----:B------:R-:W-:Y:S01]  /*2a60*/  IMAD.MOV.U32 R9, RZ, RZ, 0x40000040 ;  /* 0x40000040ff097424 */ /* 0x000fe200078e00ff */
[----:B------:R-:W-:Y:S01]  /*2a70*/  LEA R8, R3, UR7, 0x9 ;  /* 0x0000000703087c11 */ /* 0x000fe2000f8e48ff */
[----:B------:R-:W-:Y:S05]  /*2a80*/  WARPSYNC.ALL ;  /* 0x0000000000007948 */ /* 0x000fea0003800000 */
[----:B------:R-:W-:Y:S01]  /*2a90*/  R2UR UR10, R8 ;  /* 0x00000000080a72ca */ /* 0x000fe200000e0000 */
[----:B------:R-:W-:Y:S01]  /*2aa0*/  WARPGROUP.ARRIVE ;  /* 0x00000000000079c5 */ /* 0x000fe20000000000 */
[----:B------:R-:W-:-:S05]  /*2ab0*/  R2UR UR11, R9 ;  /* 0x00000000090b72ca */ /* 0x000fca00000e0000 */
[----:B------:R-:W0:Y:S01]  /*2ac0*/  S2R R10, SR_CgaCtaId ;  /* 0x00000000000a7919 */ /* 0x000e220000008800 */
[----:B------:R-:W-:Y:S01]  /*2ad0*/  MOV R3, 0x400 ;  /* 0x0000040000037802 */ /* 0x000fe20000000f00 */
[----:B------:R-:W-:Y:S01]  /*2ae0*/  IMAD.MOV.U32 R11, RZ, RZ, 0x40000040 ;  /* 0x40000040ff0b7424 */ /* 0x000fe200078e00ff */
[----:B------:R-:W-:Y:S02]  /*2af0*/  IADD3 R7, R6, R5, R7 ;  /* 0x0000000506077210 */ /* 0x000fe40007ffe007 */
[----:B------:R-:W-:Y:S02]  /*2b00*/  F2FP.F16.E4M3.UNPACK_B R0, R13 ;  /* 0x0000000dff00723e */ /* 0x000fe400020006ff */
[----:B------:R-:W-:Y:S02]  /*2b10*/  F2FP.F16.E4M3.UNPACK_B R5, R15 ;  /* 0x0000000fff05723e */ /* 0x000fe400020006ff */
[----:B------:R-:W-:Y:S01]  /*2b20*/  F2FP.F16.E4M3.UNPACK_B R13, R13.H1 ;  /* 0x0000000dff0d723e */ /* 0x000fe200030006ff */
[----:B------:R-:W-:Y:S01]  /*2b30*/  HADD2.F32 R64, -RZ, R0.H0_H0 ;  /* 0x20000000ff407230 */ /* 0x000fe20000004100 */
[----:B------:R-:W-:Y:S01]  /*2b40*/  F2FP.F16.E4M3.UNPACK_B R15, R15.H1 ;  /* 0x0000000fff0f723e */ /* 0x000fe200030006ff */
[----:B------:R-:W-:Y:S01]  /*2b50*/  HGMMA.64x64x16.F32.BF16 R24, R60, gdesc[UR8], R24, gsb0 ;  /* 0x00e000083c187df0 */ /* 0x000fe20008001818 */
[----:B------:R-:W-:Y:S01]  /*2b60*/  HADD2.F32 R66, -RZ, R5.H0_H0 ;  /* 0x20000005ff427230 */ /* 0x000fe20000004100 */
[----:B------:R-:W-:Y:S01]  /*2b70*/  R2UR UR11, R11 ;  /* 0x000000000b0b72ca */ /* 0x000fe200000e0000 */
[----:B------:R-:W-:-:S02]  /*2b80*/  HADD2.F32 R65, -RZ, R13.H0_H0 ;  /* 0x2000000dff417230 */ /* 0x000fc40000004100 */
[----:B------:R-:W-:Y:S02]  /*2b90*/  HADD2.F32 R5, -RZ, R5.H1_H1 ;  /* 0x30000005ff057230 */ /* 0x000fe40000004100 */
[--C-:B------:R-:W-:Y:S02]  /*2ba0*/  HADD2.F32 R67, -RZ, R15.reuse.H0_H0 ;  /* 0x2000000fff437230 */ /* 0x100fe40000004100 */
[----:B------:R-:W-:Y:S01]  /*2bb0*/  HADD2.F32 R6, -RZ, R15.H1_H1 ;  /* 0x3000000fff067230 */ /* 0x000fe20000004100 */
[----:B------:R-:W-:-:S04]  /*2bc0*/  F2FP.BF16.F32.PACK_AB R66, R5, R66 ;  /* 0x000000420542723e */ /* 0x000fc800000010ff */
[----:B------:R-:W-:Y:S01]  /*2bd0*/  F2FP.BF16.F32.PACK_AB R67, R6, R67 ;  /* 0x000000430643723e */ /* 0x000fe200000010ff */
[----:B------:R-:W-:Y:S01]  /*2be0*/  VIADD R6, R8, 0x4 ;  /* 0x0000000408067836 */ /* 0x000fe20000000000 */
[----:B0-----:R-:W-:Y:S01]  /*2bf0*/  LEA R12, R10, R3, 0x18 ;  /* 0x000000030a0c7211 */ /* 0x001fe200078ec0ff */
[----:B------:R-:W-:Y:S02]  /*2c00*/  VIADD R10, R8, 0x2 ;  /* 0x00000002080a7836 */ /* 0x000fe40000000000 */
[----:B------:R-:W-:Y:S02]  /*2c10*/  HADD2.F32 R3, -RZ, R0.H1_H1 ;  /* 0x30000000ff037230 */ /* 0x000fe40000004100 */
[----:B------:R-:W-:Y:S01]  /*2c20*/  HADD2.F32 R0, -RZ, R13.H1_H1 ;  /* 0x3000000dff007230 */ /* 0x000fe20000004100 */
[----:B------:R-:W-:Y:S01]  /*2c30*/  R2UR UR10, R10 ;  /* 0x000000000a0a72ca */ /* 0x000fe200000e0000 */
[----:B------:R-:W-:Y:S01]  /*2c40*/  VIADD R8, R8, 0x6 ;  /* 0x0000000608087836 */ /* 0x000fe20000000000 */
[----:B------:R-:W-:Y:S01]  /*2c50*/  F2FP.BF16.F32.PACK_AB R64, R3, R64 ;  /* 0x000000400340723e */ /* 0x000fe200000010ff */
[----:B------:R-:W-:Y:S01]  /*2c60*/  IMAD.IADD R3, R12, 0x1, R7 ;  /* 0x000000010c037824 */ /* 0x000fe200078e0207 */
[----:B------:R-:W-:Y:S01]  /*2c70*/  F2FP.BF16.F32.PACK_AB R65, R0, R65 ;  /* 0x000000410041723e */ /* 0x000fe200000010ff */
[----:B------:R-:W-:-:S03]  /*2c80*/  WARPGROUP.DEPBAR.LE gsb0, 0x0 ;  /* 0x00008000000079c5 */ /* 0x000fc60000010000 */
[----:B------:R-:W-:-:S06]  /*2c90*/  WARPGROUP.ARRIVE ;  /* 0x00000000000079c5 */ /* 0x000fcc0000000000 */
[----:B------:R-:W-:Y:S01]  /*2ca0*/  HGMMA.64x64x16.F32.BF16 R24, R64, gdesc[UR8], R24, gsb0 ;  /* 0x00e0000840187df0 */ /* 0x000fe20008001818 */
[----:B------:R-:W-:Y:S01]  /*2cb0*/  R2UR UR10, R6 ;  /* 0x00000000060a72ca */ /* 0x000fe200000e0000 */
[----:B------:R-:W-:Y:S01]  /*2cc0*/  IMAD.IADD R6, R4, 0x1, R3 ;  /* 0x0000000104067824 */ /* 0x000fe200078e0203 */
        /* <DEDUP_REMOVED lines=9> */
[----:B------:R-:W-:Y:S02]  /*2d60*/  IMAD.MOV.U32 R7, RZ, RZ, 0x40000040 ;  /* 0x40000040ff077424 */ /* 0x000fe400078e00ff */
[--C-:B------:R-:W-:Y:S01]  /*2d70*/  HADD2.F32 R64, -RZ, R5.reuse.H0_H0 ;  /* 0x20000005ff407230 */ /* 0x100fe20000004100 */
[-C--:B------:R-:W-:Y:S01]  /*2d80*/  F2FP.F16.E4M3.UNPACK_B R9, R10.reuse ;  /* 0x0000000aff09723e */ /* 0x080fe200020006ff */
[----:B------:R-:W-:Y:S01]  /*2d90*/  HADD2.F32 R65, -RZ, R0.H0_H0 ;  /* 0x20000000ff417230 */ /* 0x000fe20000004100 */
[----:B------:R-:W-:Y:S01]  /*2da0*/  F2FP.F16.E4M3.UNPACK_B R10, R10.H1 ;  /* 0x0000000aff0a723e */ /* 0x000fe200030006ff */
[----:B------:R-:W-:Y:S01]  /*2db0*/  HADD2.F32 R5, -RZ, R5.H1_H1 ;  /* 0x30000005ff057230 */ /* 0x000fe20000004100 */
[----:B------:R-:W-:Y:S01]  /*2dc0*/  R2UR UR11, R7 ;  /* 0x00000000070b72ca */ /* 0x000fe200000e0000 */
[----:B------:R-:W-:-:S02]  /*2dd0*/  HADD2.F32 R66, -RZ, R9.H0_H0 ;  /* 0x20000009ff427230 */ /* 0x000fc40000004100 */
[----:B------:R-:W-:Y:S01]  /*2de0*/  HADD2.F32 R67, -RZ, R10.H0_H0 ;  /* 0x2000000aff437230 */ /* 0x000fe20000004100 */
[----:B------:R-:W-:Y:S01]  /*2df0*/  F2FP.BF16.F32.PACK_AB R64, R5, R64 ;  /* 0x000000400540723e */ /* 0x000fe200000010ff */
[----:B------:R-:W-:Y:S02]  /*2e00*/  HADD2.F32 R0, -RZ, R0.H1_H1 ;  /* 0x30000000ff007230 */ /* 0x000fe40000004100 */
[----:B------:R-:W-:Y:S02]  /*2e10*/  HADD2.F32 R9, -RZ, R9.H1_H1 ;  /* 0x30000009ff097230 */ /* 0x000fe40000004100 */
[----:B------:R-:W-:Y:S01]  /*2e20*/  HADD2.F32 R10, -RZ, R10.H1_H1 ;  /* 0x3000000aff0a7230 */ /* 0x000fe20000004100 */
[----:B------:R-:W-:Y:S02]  /*2e30*/  F2FP.BF16.F32.PACK_AB R65, R0, R65 ;  /* 0x000000410041723e */ /* 0x000fe400000010ff */
[----:B------:R-:W-:Y:S01]  /*2e40*/  F2FP.BF16.F32.PACK_AB R66, R9, R66 ;  /* 0x000000420942723e */ /* 0x000fe200000010ff */
[----:B------:R-:W-:Y:S01]  /*2e50*/  IMAD.MOV.U32 R9, RZ, RZ, 0x40000040 ;  /* 0x40000040ff097424 */ /* 0x000fe200078e00ff */
[----:B------:R-:W-:-:S04]  /*2e60*/  F2FP.BF16.F32.PACK_AB R67, R10, R67 ;  /* 0x000000430a43723e */ /* 0x000fc800000010ff */
[----:B------:R-:W-:-:S06]  /*2e70*/  WARPGROUP.ARRIVE ;  /* 0x00000000000079c5 */ /* 0x000fcc0000000000 */
[----:B------:R-:W-:Y:S01]  /*2e80*/  HGMMA.64x64x16.F32.BF16 R24, R64, gdesc[UR8], R24, gsb0 ;  /* 0x00e0000840187df0 */ /* 0x000fe20008001818 */
[----:B------:R-:W-:Y:S02]  /*2e90*/  R2UR UR10, R8 ;  /* 0x00000000080a72ca */ /* 0x000fe400000e0000 */
[----:B------:R-:W-:Y:S01]  /*2ea0*/  R2UR UR11, R9 ;  /* 0x00000000090b72ca */ /* 0x000fe200000e0000 */
        /* <DEDUP_REMOVED lines=17> */
[--C-:B------:R-:W-:Y:S01]  /*2fc0*/  HADD2.F32 R67, -RZ, R4.reuse.H0_H0 ;  /* 0x20000004ff437230 */ /* 0x100fe20000004100 */
[----:B------:R-:W-:Y:S01]  /*2fd0*/  F2FP.BF16.F32.PACK_AB R65, R0, R65 ;  /* 0x000000410041723e */ /* 0x000fe200000010ff */
[----:B------:R-:W-:Y:S02]  /*2fe0*/  HADD2.F32 R5, -RZ, R5.H1_H1 ;  /* 0x30000005ff057230 */ /* 0x000fe40000004100 */
[----:B------:R-:W-:-:S03]  /*2ff0*/  HADD2.F32 R4, -RZ, R4.H1_H1 ;  /* 0x30000004ff047230 */ /* 0x000fc60000004100 */
[----:B------:R-:W-:Y:S02]  /*3000*/  F2FP.BF16.F32.PACK_AB R66, R5, R66 ;  /* 0x000000420542723e */ /* 0x000fe400000010ff */
[----:B------:R-:W-:-:S04]  /*3010*/  F2FP.BF16.F32.PACK_AB R67, R4, R67 ;  /* 0x000000430443723e */ /* 0x000fc800000010ff */
[----:B------:R-:W-:-:S06]  /*3020*/  WARPGROUP.ARRIVE ;  /* 0x00000000000079c5 */ /* 0x000fcc0000000000 */
[----:B------:R-:W-:Y:S03]  /*3030*/  HGMMA.64x64x16.F32.BF16 R24, R64, gdesc[UR8], R24, gsb0 ;  /* 0x00e0000840187df0 */ /* 0x000fe60008001818 */
[----:B------:R-:W-:Y:S02]  /*3040*/  WARPGROUP.DEPBAR.LE gsb0, 0x0 ;  /* 0x00008000000079c5 */ /* 0x000fe40000010000 */
[----:B------:R-:W-:Y:S05]  /*3050*/  @!P0 BRA `(.L_x_35) ;  /* 0x0000000000048947 */ /* 0x000fea0003800000 */
[----:B------:R-:W-:Y:S01]  /*3060*/  BPT.TRAP 0x1 ;  /* 0x000000040000795c */ /* 0x000fe20000300000 */
.L_x_35:
[----:B------:R-:W-:Y:S01]  /*3070*/  IMAD.U32 R3, RZ, RZ, UR4 ;  /* 0x00000004ff037e24 */ /* 0x000fe2000f8e00ff */
[----:B------:R-:W-:-:S03]  /*3080*/  ISETP.GT.U32.AND P1, PT, R19, 0x1, PT ;  /* 0x000000011300780c */ /* 0x000fc60003f24070 */
[----:B------:R-:W-:-:S04]  /*3090*/  IMAD R0, R3, 0x8, R12 ;  /* 0x0000000803007824 */ /* 0x000fc800078e020c */
[----:B------:R-:W-:-:S05]  /*30a0*/  VIADD R0, R0, 0x70 ;  /* 0x0000007000007836 */ /* 0x000fca0000000000 */
[----:B------:R-:W-:-:S04]  /*30b0*/  PRMT R0, RZ, 0x654, R0 ;  /* 0x00000654ff007816 */ /* 0x000fc80000000000 */
[----:B------:R0:W-:Y:S01]  /*30c0*/  SYNCS.ARRIVE.TRANS64.RED.A1T0 RZ, [R0+URZ], RZ ;  /* 0x000000ff00ff79a7 */ /* 0x0001e2000810043f */
[----:B------:R-:W-:Y:S05]  /*30d0*/  @P1 BRA `(.L_x_25) ;  /* 0x0000000000041947 */ /* 0x000fea0003800000 */
[----:B------:R-:W-:Y:S01]  /*30e0*/  BPT.TRAP 0x1 ;  /* 0x000000040000795c */ /* 0x000fe20000300000 */
.L_x_25:
[----:B------:R-:W-:Y:S05]  /*30f0*/  @!P0 BRA `(.L_x_36) ;  /* 0x0000000000048947 */ /* 0x000fea0003800000 */
[----:B------:R-:W-:Y:S01]  /*3100*/  BPT.TRAP 0x1 ;  /* 0x000000040000795c */ /* 0x000fe20000300000 */
.L_x_36:
[----:B------:R-:W1:Y:S01]  /*3110*/  S2UR UR7, SR_CgaCtaId ;  /* 0x00000000000779c3 */ /* 0x000e620000008800 */
[----:B------:R-:W-:Y:S01]  /*3120*/  UIADD3 UR39, UR40, UR39, URZ ;  /* 0x0000002728277290 */ /* 0x000fe2000fffe03f */
[----:B------:R-:W-:-:S03]  /*3130*/  ISETP.GT.U32.AND P0, PT, R19, 0x1, PT ;  /* 0x000000011300780c */ /* 0x000fc60003f04070 */
[----:B------:R-:W-:-:S04]  /*3140*/  UIADD3 UR6, UR39, -0x1, URZ ;  /* 0xffffffff27067890 */ /* 0x000fc8000fffe03f */
[----:B------:R-:W-:-:S04]  /*3150*/  USHF.R.U32.HI UR4, URZ, 0x1, UR6 ;  /* 0x000000013f047899 */ /* 0x000fc80008011606 */
[----:B------:R-:W-:-:S04]  /*3160*/  UIMAD.WIDE.U32 UR4, UR4, -0x6db6db6d, URZ ;  /* 0x92492493040478a5 */ /* 0x000fc8000f8e003f */
[----:B------:R-:W-:-:S03]  /*3170*/  USHF.R.U32.HI UR4, URZ, 0x2, UR5 ;  /* 0x000000023f047899 */ /* 0x000fc60008011605 */
[----:B------:R-:W-:Y:S01]  /*3180*/  UMOV UR5, 0x400 ;  /* 0x0000040000057882 */ /* 0x000fe20000000000 */
[----:B------:R-:W-:Y:S02]  /*3190*/  UIMAD UR6, UR4, -0xe, UR6 ;  /* 0xfffffff2040678a4 */ /* 0x000fe4000f8e0206 */
[----:B-1----:R-:W-:-:S04]  /*31a0*/  ULEA UR5, UR7, UR5, 0x18 ;  /* 0x0000000507057291 */ /* 0x002fc8000f8ec03f */
[----:B------:R-:W-:-:S04]  /*31b0*/  ULEA UR6, UR6, UR5, 0x3 ;  /* 0x0000000506067291 */ /* 0x000fc8000f8e183f */
[----:B------:R-:W-:-:S04]  /*31c0*/  UIADD3 UR6, UR6, 0x70, URZ ;  /* 0x0000007006067890 */ /* 0x000fc8000fffe03f */
[----:B------:R-:W-:-:S09]  /*31d0*/  UPRMT UR6, URZ, 0x654, UR6 ;  /* 0x000006543f067896 */ /* 0x000fd20008000006 */
[----:B------:R-:W-:Y:S01]  /*31e0*/  SYNCS.ARRIVE.TRANS64.RED.A1T0 RZ, [UR6], RZ ;  /* 0x000000ffffff79a7 */ /* 0x000fe20008100406 */
[----:B------:R-:W-:Y:S05]  /*31f0*/  @P0 BRA `(.L_x_37) ;  /* 0x0000000000040947 */ /* 0x000fea0003800000 */
[----:B------:R-:W-:Y:S01]  /*3200*/  BPT.TRAP 0x1 ;  /* 0x000000040000795c */ /* 0x000fe20000300000 */
.L_x_37:
[----:B------:R-:W1:Y:S01]  /*3210*/  LDC R6, c[0x0][0x288] ;  /* 0x0000a200ff067b82 */ /* 0x000e620000000800 */
[----:B------:R-:W-:Y:S01]  /*3220*/  LOP3.LUT R4, R18, 0x60, RZ, 0xc0, !PT ;  /* 0x0000006012047812 */ /* 0x000fe200078ec0ff */
[----:B------:R-:W-:Y:S01]  /*3230*/  IMAD.SHL.U32 R59, R59, 0x40, RZ ;  /* 0x000000403b3b7824 */ /* 0x000fe200078e00ff */
[----:B0-----:R-:W-:Y:S01]  /*3240*/  LOP3.LUT R0, R22, 0x1, RZ, 0xc0, !PT ;  /* 0x0000000116007812 */ /* 0x001fe200078ec0ff */
[----:B------:R-:W-:Y:S01]  /*3250*/  IMAD.SHL.U32 R11, R58, 0x80, RZ ;  /* 0x000000803a0b7824 */ /* 0x000fe200078e00ff */
[----:B------:R-:W-:Y:S01]  /*3260*/  SHF.R.U32.HI R3, RZ, 0x2, R18 ;  /* 0x00000002ff037819 */ /* 0x000fe20000011612 */
[----:B------:R-:W-:Y:S01]  /*3270*/  UISETP.GT.U32.AND UP0, UPT, UR39, 0xd, UPT ;  /* 0x0000000d2700788c */ /* 0x000fe2000bf04070 */
[----:B------:R-:W-:Y:S01]  /*3280*/  SHF.R.U32.HI R10, RZ, 0x1, R4 ;  /* 0x00000001ff0a7819 */ /* 0x000fe20000011604 */
[----:B------:R-:W-:Y:S01]  /*3290*/  IMAD.SHL.U32 R4, R0, 0x40, RZ ;  /* 0x0000004000047824 */ /* 0x000fe200078e00ff */
[----:B------:R-:W-:Y:S01]  /*32a0*/  LOP3.LUT R3, R3, 0x7, RZ, 0xc0, !PT ;  /* 0x0000000703037812 */ /* 0x000fe200078ec0ff */
[----:B------:R-:W-:Y:S01]  /*32b0*/  IMAD.SHL.U32 R8, R18, 0x2, RZ ;  /* 0x0000000212087824 */ /* 0x000fe200078e00ff */
[----:B------:R-:W-:Y:S01]  /*32c0*/  ULDC UR7, c[0x0][0x284] ;  /* 0x0000a10000077ab9 */ /* 0x000fe20000000800 */
[----:B------:R-:W-:Y:S01]  /*32d0*/  USHF.R.U32.HI UR4, URZ, 0x1, UR39 ;  /* 0x000000013f047899 */ /* 0x000fe20008011627 */
[--C-:B------:R-:W-:Y:S01]  /*32e0*/  IADD3 R5, RZ, -R10, -R3.reuse ;  /* 0x8000000aff057210 */ /* 0x100fe20007ffe803 */
[----:B------:R-:W-:Y:S01]  /*32f0*/  UISETP.LT.U32.AND UP0, UPT, UR40, 0xe, UP0 ;  /* 0x0000000e2800788c */ /* 0x000fe20008701070 */
[----:B------:R-:W-:Y:S01]  /*3300*/  LOP3.LUT R3, R4, 0x40, R3, 0xe2, !PT ;  /* 0x0000004004037812 */ /* 0x000fe200078ee203 */
[----:B------:R-:W-:Y:S01]  /*3310*/  UISETP.GE.U32.AND UP1, UPT, UR40, 0xe, UPT ;  /* 0x0000000e2800788c */ /* 0x000fe2000bf26070 */
[----:B------:R-:W-:Y:S01]  /*3320*/  LOP3.LUT R4, R18, 0x3, RZ, 0xc0, !PT ;  /* 0x0000000312047812 */ /* 0x000fe200078ec0ff */
[----:B------:R-:W-:Y:S01]  /*3330*/  ULDC.64 UR8, c[0x0][0x7d0] ;  /* 0x0001f40000087ab9 */ /* 0x000fe20000000a00 */
[----:B------:R-:W-:Y:S01]  /*3340*/  SHF.R.S32.HI R15, RZ, 0x1f, R57 ;  /* 0x0000001fff0f7819 */ /* 0x000fe20000011439 */
[----:B------:R-:W-:Y:S01]  /*3350*/  UIMAD.WIDE.U32 UR4, UR4, -0x6db6db6d, URZ ;  /* 0x92492493040478a5 */ /* 0x000fe2000f8e003f */
[C---:B------:R-:W-:Y:S01]  /*3360*/  LOP3.LUT R8, R59.reuse, 0x6, R8, 0xf8, !PT ;  /* 0x000000063b087812 */ /* 0x040fe200078ef808 */
[----:B------:R-:W-:Y:S01]  /*3370*/  USEL UR6, URZ, 0x1, !UP0 ;  /* 0x000000013f067887 */ /* 0x000fe2000c000000 */
[----:B------:R-:W-:Y:S01]  /*3380*/  IMAD R0, R0, -0x40, R5 ;  /* 0xffffffc000007824 */ /* 0x000fe200078e0205 */
[----:B-1----:R-:W-:Y:S01]  /*3390*/  ISETP.GE.AND P0, PT, R59, R6, PT ;  /* 0x000000063b00720c */ /* 0x002fe20003f06270 */
[----:B------:R-:W-:Y:S01]  /*33a0*/  IMAD R12, R4, -0x2, R6 ;  /* 0xfffffffe040c7824 */ /* 0x000fe200078e0206 */
[----:B------:R-:W-:Y:S01]  /*33b0*/  SHF.R.S32.HI R9, RZ, 0x1f, R8 ;  /* 0x0000001fff097819 */ /* 0x000fe20000011408 */
[----:B------:R-:W-:Y:S01]  /*33c0*/  IMAD R4, R15, UR8, RZ ;  /* 0x000000080f047c24 */ /* 0x000fe2000f8e02ff */
[C---:B------:R-:W-:Y:S01]  /*33d0*/  ISETP.GE.OR P0, PT, R11.reuse, UR7, P0 ;  /* 0x000000070b007c0c */ /* 0x040fe20008706670 */
[----:B------:R-:W-:Y:S01]  /*33e0*/  USHF.R.U32.HI UR4, URZ, 0x2, UR5 ;  /* 0x000000023f047899 */ /* 0x000fe20008011605 */
[----:B------:R-:W-:Y:S01]  /*33f0*/  IMAD.WIDE R6, R58, 0x80, RZ ;  /* 0x000000803a067825 */ /* 0x000fe200078e02ff */
[----:B------:R-:W-:Y:S01]  /*3400*/  ULOP3.LUT UR38, UR38, UR6, URZ, 0x3c, !UPT ;  /* 0x0000000626267292 */ /* 0x000fe2000f8e3c3f */
[----:B------:R-:W-:Y:S01]  /*3410*/  IADD3 R0, -R11, UR7, R0 ;  /* 0x000000070b007c10 */ /* 0x000fe2000fffe100 */
[----:B------:R-:W-:Y:S01]  /*3420*/  UIMAD UR39, UR4, -0xe, UR39 ;  /* 0xfffffff2042778a4 */ /* 0x000fe2000f8e0227 */
[C---:B------:R-:W-:Y:S01]  /*3430*/  IMAD R13, R57.reuse, UR9, R4 ;  /* 0x00000009390d7c24 */ /* 0x040fe2000f8e0204 */
[----:B------:R-:W-:Y:S01]  /*3440*/  @UP1 ULOP3.LUT UR38, UR38, 0x1, UR4, 0x78, !UPT ;  /* 0x0000000126261892 */ /* 0x000fe2000f8e7804 */
[----:B------:R-:W-:Y:S01]  /*3450*/  IMAD.WIDE.U32 R4, R57, UR8, R8 ;  /* 0x0000000839047c25 */ /* 0x000fe2000f8e0008 */
[----:B------:R-:W-:-:S03]  /*3460*/  LOP3.LUT R69, R6, R3, R10, 0xfe, !PT ;  /* 0x0000000306457212 */ /* 0x000fc600078efe0a */
[----:B------:R-:W-:Y:S02]  /*3470*/  IMAD.IADD R5, R5, 0x1, R13 ;  /* 0x0000000105057824 */ /* 0x000fe400078e020d */
[----:B------:R-:W-:Y:S02]  /*3480*/  IMAD.IADD R3, R12, 0x1, -R59 ;  /* 0x000000010c037824 */ /* 0x000fe400078e0a3b */
[----:B------:R-:W-:Y:S01]  /*3490*/  IMAD.MOV.U32 R58, RZ, RZ, -0x1 ;  /* 0xffffffffff3a7424 */ /* 0x000fe200078e00ff */
[----:B------:R-:W-:Y:S06]  /*34a0*/  @P0 BRA `(.L_x_38) ;  /* 0x0000002000580947 */ /* 0x000fec0003800000 */
[----:B------:R-:W0:Y:S01]  /*34b0*/  LDC.64 R66, c[0x0][0x7c8] ;  /* 0x0001f200ff427b82 */ /* 0x000e220000000a00 */
[----:B-----5:R-:W-:Y:S01]  /*34c0*/  FSETP.NEU.AND P0, PT, R56, RZ, PT ;  /* 0x000000ff3800720b */ /* 0x020fe20003f0d000 */
[----:B------:R-:W-:Y:S01]  /*34d0*/  BSSY B0, `(.L_x_38) ;  /* 0x0000213000007945 */ /* 0x000fe20003800000 */
[----:B------:R-:W-:-:S04]  /*34e0*/  ISETP.GT.AND P2, PT, R3, RZ, PT ;  /* 0x000000ff0300720c */ /* 0x000fc80003f44270 */
[----:B------:R-:W-:Y:S01]  /*34f0*/  ISETP.GT.AND P1, PT, R0, RZ, P2 ;  /* 0x000000ff0000720c */ /* 0x000fe20001724270 */
[-C--:B0-----:R-:W-:Y:S02]  /*3500*/  IMAD R10, R7, R66.reuse, RZ ;  /* 0x00000042070a7224 */ /* 0x081fe400078e02ff */
[----:B------:R-:W-:-:S04]  /*3510*/  IMAD.WIDE.U32 R20, R69, R66, R4 ;  /* 0x0000004245147225 */ /* 0x000fc800078e0004 */
[----:B------:R-:W-:-:S04]  /*3520*/  IMAD R5, R69, R67, R10 ;  /* 0x0000004345057224 */ /* 0x000fc800078e020a */
[----:B------:R-:W-:Y:S01]  /*3530*/  IMAD.IADD R59, R21, 0x1, R5 ;  /* 0x00000001153b7824 */ /* 0x000fe200078e0205 */
[----:B------:R-:W-:Y:S06]  /*3540*/  @!P0 BRA `(.L_x_39) ;  /* 0x0000001400d48947 */ /* 0x000fec0003800000 */
[----:B------:R-:W0:Y:S01]  /*3550*/  LDC.64 R62, c[0x0][0x7b8] ;  /* 0x0001ee00ff3e7b82 */ /* 0x000e220000000a00 */
[----:B------:R-:W-:-:S07]  /*3560*/  ULDC.64 UR4, c[0x0][0x7c0] ;  /* 0x0001f00000047ab9 */ /* 0x000fce0000000a00 */
[----:B------:R-:W1:Y:S08]  /*3570*/  LDC.64 R70, c[0x0][0x7b0] ;  /* 0x0001ec00ff467b82 */ /* 0x000e700000000a00 */
[----:B------:R-:W2:Y:S01]  /*3580*/  LDC.64 R72, c[0x0][0x7a8] ;  /* 0x0001ea00ff487b82 */ /* 0x000ea20000000a00 */
[-C--:B0-----:R-:W-:Y:S02]  /*3590*/  IMAD R4, R15, R62.reuse, RZ ;  /* 0x0000003e0f047224 */ /* 0x081fe400078e02ff */
[----:B------:R-:W-:-:S04]  /*35a0*/  IMAD.WIDE.U32 R60, R57, R62, R8 ;  /* 0x0000003e393c7225 */ /* 0x000fc800078e0008 */
[----:B------:R-:W-:Y:S02]  /*35b0*/  IMAD R63, R57, R63, R4 ;  /* 0x0000003f393f7224 */ /* 0x000fe400078e0204 */
[-C--:B-1----:R-:W-:Y:S02]  /*35c0*/  IMAD R6, R7, R70.reuse, RZ ;  /* 0x0000004607067224 */ /* 0x082fe400078e02ff */
[----:B------:R-:W-:Y:S02]  /*35d0*/  IMAD.IADD R11, R61, 0x1, R63 ;  /* 0x000000013d0b7824 */ /* 0x000fe400078e023f */
[----:B------:R-:W-:Y:S02]  /*35e0*/  IMAD.MOV.U32 R10, RZ, RZ, R60 ;  /* 0x000000ffff0a7224 */ /* 0x000fe400078e003c */
[C---:B------:R-:W-:Y:S02]  /*35f0*/  IMAD R65, R69.reuse, R71, R6 ;  /* 0x0000004745417224 */ /* 0x040fe400078e0206 */
[----:B------:R-:W-:-:S04]  /*3600*/  IMAD.WIDE.U32 R4, R69, R70, R10 ;  /* 0x0000004645047225 */ /* 0x000fc800078e000a */
[----:B------:R-:W-:Y:S01]  /*3610*/  IMAD.IADD R5, R5, 0x1, R65 ;  /* 0x0000000105057824 */ /* 0x000fe200078e0241 */
[----:B--2---:R-:W-:-:S04]  /*3620*/  LEA R12, P0, R4, R72, 0x1 ;  /* 0x00000048040c7211 */ /* 0x004fc800078008ff */
[----:B------:R-:W-:-:S05]  /*3630*/  LEA.HI.X R13, R4, R73, R5, 0x1, P0 ;  /* 0x00000049040d7211 */ /* 0x000fca00000f0c05 */
[----:B------:R0:W2:Y:S01]  /*3640*/  @P1 LDG.E.LTC128B.U16 R21, desc[UR36][R12.64] ;  /* 0x000000240c151981 */ /* 0x0000a2000c1e1520 */
[----:B------:R-:W-:Y:S01]  /*3650*/  LEA R6, P0, R20, UR4, 0x1 ;  /* 0x0000000414067c11 */ /* 0x000fe2000f8008ff */
[----:B------:R-:W-:Y:S01]  /*3660*/  IMAD.WIDE.U32 R4, R69, R70, R8 ;  /* 0x0000004645047225 */ /* 0x000fe200078e0008 */
[----:B------:R-:W-:Y:S03]  /*3670*/  BSSY B1, `(.L_x_40) ;  /* 0x0000012000017945 */ /* 0x000fe60003800000 */
[----:B------:R-:W-:Y:S02]  /*3680*/  IMAD.IADD R5, R65, 0x1, R5 ;  /* 0x0000000141057824 */ /* 0x000fe400078e0205 */
[----:B------:R-:W-:Y:S01]  /*3690*/  IMAD.WIDE.U32 R14, R57, R62, R4 ;  /* 0x0000003e390e7225 */ /* 0x000fe200078e0004 */
[----:B0-----:R-:W-:-:S03]  /*36a0*/  SHF.L.U64.HI R13, R70, 0x3, R71 ;  /* 0x00000003460d7819 */ /* 0x001fc60000010247 */
[----:B------:R-:W-:Y:S01]  /*36b0*/  IMAD.IADD R5, R63, 0x1, R15 ;  /* 0x000000013f057824 */ /* 0x000fe200078e020f */
[----:B------:R-:W-:Y:S01]  /*36c0*/  LEA R4, P4, R14, R72, 0x1 ;  /* 0x000000480e047211 */ /* 0x000fe200078808ff */
[----:B------:R-:W-:-:S03]  /*36d0*/  IMAD.SHL.U32 R12, R70, 0x8, RZ ;  /* 0x00000008460c7824 */ /* 0x000fc600078e00ff */
[----:B------:R-:W-:Y:S01]  /*36e0*/  LEA.HI.X R5, R14, R73, R5, 0x1, P4 ;  /* 0x000000490e057211 */ /* 0x000fe200020f0c05 */
[----:B--2---:R-:W-:-:S04]  /*36f0*/  IMAD.U32 R7, R21, 0x10000, RZ ;  /* 0x0001000015077824 */ /* 0x004fc800078e00ff */
[----:B------:R-:W-:-:S04]  /*3700*/  FMUL R7, R7, R56 ;  /* 0x0000003807077220 */ /* 0x000fc80000400000 */
[----:B------:R-:W-:Y:S01]  /*3710*/  FFMA R24, R24, R23, R7 ;  /* 0x0000001718187223 */ /* 0x000fe20000000007 */
[----:B------:R-:W-:Y:S02]  /*3720*/  LEA.HI.X R7, R20, UR5, R59, 0x1, P0 ;  /* 0x0000000514077c11 */ /* 0x000fe400080f0c3b */
[----:B------:R-:W-:Y:S02]  /*3730*/  ISETP.GT.AND P0, PT, R3, 0x1, PT ;  /* 0x000000010300780c */ /* 0x000fe40003f04270 */
[----:B------:R-:W-:Y:S02]  /*3740*/  F2FP.BF16.F32.PACK_AB R24, RZ, R24 ;  /* 0x00000018ff18723e */ /* 0x000fe400000010ff */
[----:B------:R-:W-:-:S03]  /*3750*/  ISETP.GT.AND P3, PT, R0, RZ, P0 ;  /* 0x000000ff0000720c */ /* 0x000fc60000764270 */
[----:B------:R0:W-:Y:S10]  /*3760*/  @P1 STG.E.U16 desc[UR36][R6.64], R24 ;  /* 0x0000001806001986 */ /* 0x0001f4000c101524 */
[----:B------:R-:W-:Y:S05]  /*3770*/  @!P3 BRA `(.L_x_41) ;  /* 0x000000000004b947 */ /* 0x000fea0003800000 */
[----:B------:R1:W5:Y:S02]  /*3780*/  LDG.E.LTC128B.U16 R21, desc[UR36][R4.64+0x2] ;  /* 0x0000022404157981 */ /* 0x000364000c1e1520 */
.L_x_41:
[----:B------:R-:W-:Y:S05]  /*3790*/  BSYNC B1 ;  /* 0x0000000000017941 */ /* 0x000fea0003800000 */
.L_x_40:
[----:B-----5:R-:W-:Y:S01]  /*37a0*/  IMAD.U32 R59, R21, 0x10000, RZ ;  /* 0x00010000153b7824 */ /* 0x020fe200078e00ff */
[----:B------:R-:W-:Y:S01]  /*37b0*/  ISETP.GT.AND P2, PT, R0, 0x8, P2 ;  /* 0x000000080000780c */ /* 0x000fe20001744270 */
[----:B------:R-:W-:-:S04]  /*37c0*/  IMAD.WIDE.U32 R14, R69, R70, R12 ;  /* 0x00000046450e7225 */ /* 0x000fc800078e000c */
[----:B------:R-:W-:Y:S01]  /*37d0*/  FMUL R10, R59, R56 ;  /* 0x000000383b0a7220 */ /* 0x000fe20000400000 */
[----:B------:R-:W-:Y:S01]  /*37e0*/  IMAD.IADD R65, R65, 0x1, R15 ;  /* 0x0000000141417824 */ /* 0x000fe200078e020f */
[----:B------:R-:W-:Y:S02]  /*37f0*/  IADD3 R60, P1, R60, R14, RZ ;  /* 0x0000000e3c3c7210 */ /* 0x000fe40007f3e0ff */
[----:B------:R-:W-:-:S03]  /*3800*/  FFMA R10, R25, R23, R10 ;  /* 0x00000017190a7223 */ /* 0x000fc6000000000a */
[----:B------:R-:W-:Y:S02]  /*3810*/  IMAD.X R11, R65, 0x1, R11, P1 ;  /* 0x00000001410b7824 */ /* 0x000fe400008e060b */
[----:B------:R-:W-:Y:S02]  /*3820*/  F2FP.BF16.F32.PACK_AB R10, RZ, R10 ;  /* 0x0000000aff0a723e */ /* 0x000fe400000010ff */
[----:B------:R-:W-:Y:S02]  /*3830*/  LEA R12, P1, R60, R72, 0x1 ;  /* 0x000000483c0c7211 */ /* 0x000fe400078208ff */
[----:B------:R-:W-:Y:S02]  /*3840*/  PRMT R15, R10, 0x7610, R15 ;  /* 0x000076100a0f7816 */ /* 0x000fe4000000000f */
[----:B------:R-:W-:-:S03]  /*3850*/  LEA.HI.X R13, R60, R73, R11, 0x1, P1 ;  /* 0x000000493c0d7211 */ /* 0x000fc600008f0c0b */
[----:B------:R2:W-:Y:S04]  /*3860*/  @P3 STG.E.U16 desc[UR36][R6.64+0x2], R15 ;  /* 0x0000020f06003986 */ /* 0x0005e8000c101524 */
[----:B------:R-:W3:Y:S01]  /*3870*/  @P2 LDG.E.LTC128B.U16 R21, desc[UR36][R12.64] ;  /* 0x000000240c152981 */ /* 0x000ee2000c1e1520 */
[----:B------:R-:W-:Y:S01]  /*3880*/  IADD3 R14, P1, R8, R14, RZ ;  /* 0x0000000e080e7210 */ /* 0x000fe20007f3e0ff */
[----:B------:R-:W-:Y:S01]  /*3890*/  BSSY B1, `(.L_x_42) ;  /* 0x0000011000017945 */ /* 0x000fe20003800000 */
[----:B------:R-:W-:Y:S02]  /*38a0*/  SHF.L.U64.HI R25, R66, 0x4, R67 ;  /* 0x0000000442197819 */ /* 0x000fe40000010243 */
[----:B------:R-:W-:Y:S01]  /*38b0*/  ISETP.GT.AND P0, PT, R0, 0x8, P0 ;  /* 0x000000080000780c */ /* 0x000fe20000704270 */
[----:B--2---:R-:W-:Y:S01]  /*38c0*/  IMAD.X R15, R9, 0x1, R65, P1 ;  /* 0x00000001090f7824 */ /* 0x004fe200008e0641 */
[----:B------:R-:W-:Y:S01]  /*38d0*/  LEA R10, P1, R66, R6, 0x4 ;  /* 0x00000006420a7211 */ /* 0x000fe200078220ff */
[----:B------:R-:W-:-:S04]  /*38e0*/  IMAD.WIDE.U32 R14, R57, R62, R14 ;  /* 0x0000003e390e7225 */ /* 0x000fc800078e000e */
[----:B------:R-:W-:Y:S01]  /*38f0*/  IMAD.IADD R9, R63, 0x1, R15 ;  /* 0x000000013f097824 */ /* 0x000fe200078e020f */
[----:B------:R-:W-:-:S04]  /*3900*/  LEA R8, P3, R14, R72, 0x1 ;  /* 0x000000480e087211 */ /* 0x000fc800078608ff */
[----:B------:R-:W-:Y:S01]  /*3910*/  LEA.HI.X R9, R14, R73, R9, 0x1, P3 ;  /* 0x000000490e097211 */ /* 0x000fe200018f0c09 */
[----:B---3--:R-:W-:-:S04]  /*3920*/  IMAD.U32 R11, R21, 0x10000, RZ ;  /* 0x00010000150b7824 */ /* 0x008fc800078e00ff */
[----:B------:R-:W-:-:S04]  /*3930*/  FMUL R11, R11, R56 ;  /* 0x000000380b0b7220 */ /* 0x000fc80000400000 */
[----:B------:R-:W-:-:S05]  /*3940*/  FFMA R11, R26, R23, R11 ;  /* 0x000000171a0b7223 */ /* 0x000fca000000000b */
[----:B------:R-:W-:Y:S01]  /*3950*/  F2FP.BF16.F32.PACK_AB R12, RZ, R11 ;  /* 0x0000000bff0c723e */ /* 0x000fe200000010ff */
[----:B------:R-:W-:-:S05]  /*3960*/  IMAD.X R11, R25, 0x1, R7, P1 ;  /* 0x00000001190b7824 */ /* 0x000fca00008e0607 */
[----:B------:R2:W-:Y:S01]  /*3970*/  @P2 STG.E.U16 desc[UR36][R10.64], R12 ;  /* 0x0000000c0a002986 */ /* 0x0005e2000c101524 */
[----:B------:R-:W-:Y:S05]  /*3980*/  @!P0 BRA `(.L_x_43) ;  /* 0x0000000000048947 */ /* 0x000fea0003800000 */
[----:B------:R3:W5:Y:S02]  /*3990*/  LDG.E.LTC128B.U16 R21, desc[UR36][R8.64+0x2] ;  /* 0x0000022408157981 */ /* 0x000764000c1e1520 */
.L_x_43:
[----:B------:R-:W-:Y:S05]  /*39a0*/  BSYNC B1 ;  /* 0x0000000000017941 */ /* 0x000fea0003800000 */
.L_x_42:
[----:B-----5:R-:W-:Y:S01]  /*39b0*/  IMAD.U32 R13, R21, 0x10000, RZ ;  /* 0x00010000150d7824 */ /* 0x020fe200078e00ff */
[----:B------:R-:W-:Y:S01]  /*39c0*/  ISETP.GT.AND P1, PT, R3, 0x8, PT ;  /* 0x000000080300780c */ /* 0x000fe20003f24270 */
[----:B------:R-:W-:Y:S02]  /*39d0*/  BSSY B1, `(.L_x_44) ;  /* 0x0000008000017945 */ /* 0x000fe40003800000 */
[----:B--2---:R-:W-:Y:S01]  /*39e0*/  FMUL R12, R13, R56 ;  /* 0x000000380d0c7220 */ /* 0x004fe20000400000 */
[----:B------:R-:W-:-:S03]  /*39f0*/  ISETP.GT.AND P2, PT, R0, RZ, P1 ;  /* 0x000000ff0000720c */ /* 0x000fc60000f44270 */
[----:B------:R-:W-:-:S05]  /*3a00*/  FFMA R12, R27, R23, R12 ;  /* 0x000000171b0c7223 */ /* 0x000fca000000000c */
[----:B------:R-:W-:-:S05]  /*3a10*/  F2FP.BF16.F32.PACK_AB R12, RZ, R12 ;  /* 0x0000000cff0c723e */ /* 0x000fca00000010ff */
[----:B------:R2:W-:Y:S01]  /*3a20*/  @P0 STG.E.U16 desc[UR36][R10.64+0x2], R12 ;  /* 0x0000020c0a000986 */ /* 0x0005e2000c101524 */
[----:B------:R-:W-:Y:S05]  /*3a30*/  @!P2 BRA `(.L_x_45) ;  /* 0x000000000004a947 */ /* 0x000fea0003800000 */
[----:B------:R4:W5:Y:S02]  /*3a40*/  LDG.E.LTC128B.U16 R21, desc[UR36][R4.64+0x10] ;  /* 0x0000102404157981 */ /* 0x000964000c1e1520 */
.L_x_45:
[----:B------:R-:W-:Y:S05]  /*3a50*/  BSYNC B1 ;  /* 0x0000000000017941 */ /* 0x000fea0003800000 */
.L_x_44:
[----:B-----5:R-:W-:Y:S01]  /*3a60*/  IMAD.U32 R13, R21, 0x10000, RZ ;  /* 0x00010000150d7824 */ /* 0x020fe200078e00ff */
[----:B------:R-:W-:Y:S01]  /*3a70*/  ISETP.GT.AND P0, PT, R3, 0x9, PT ;  /* 0x000000090300780c */ /* 0x000fe20003f04270 */
[----:B------:R-:W-:Y:S02]  /*3a80*/  BSSY B1, `(.L_x_46) ;  /* 0x0000008000017945 */ /* 0x000fe40003800000 */
[----:B------:R-:W-:Y:S01]  /*3a90*/  FMUL R13, R13, R56 ;  /* 0x000000380d0d7220 */ /* 0x000fe20000400000 */
[----:B------:R-:W-:-:S03]  /*3aa0*/  ISETP.GT.AND P3, PT, R0, RZ, P0 ;  /* 0x000000ff0000720c */ /* 0x000fc60000764270 */
[----:B------:R-:W-:-:S05]  /*3ab0*/  FFMA R13, R28, R23, R13 ;  /* 0x000000171c0d7223 */ /* 0x000fca000000000d */
[----:B------:R-:W-:-:S05]  /*3ac0*/  F2FP.BF16.F32.PACK_AB R13, RZ, R13 ;  /* 0x0000000dff0d723e */ /* 0x000fca00000010ff */
[----:B------:R0:W-:Y:S01]  /*3ad0*/  @P2 STG.E.U16 desc[UR36][R6.64+0x10], R13 ;  /* 0x0000100d06002986 */ /* 0x0001e2000c101524 */
[----:B------:R-:W-:Y:S05]  /*3ae0*/  @!P3 BRA `(.L_x_47) ;  /* 0x000000000004b947 */ /* 0x000fea0003800000 */
[----:B------:R0:W5:Y:S02]  /*3af0*/  LDG.E.LTC128B.U16 R21, desc[UR36][R4.64+0x12] ;  /* 0x0000122404157981 */ /* 0x000164000c1e1520 */
.L_x_47:
[----:B------:R-:W-:Y:S05]  /*3b00*/  BSYNC B1 ;  /* 0x0000000000017941 */ /* 0x000fea0003800000 */
.L_x_46:
[----:B0----5:R-:W-:Y:S01]  /*3b10*/  IMAD.U32 R13, R21, 0x10000, RZ ;  /* 0x00010000150d7824 */ /* 0x021fe200078e00ff */
[----:B------:R-:W-:Y:S01]  /*3b20*/  ISETP.GT.AND P1, PT, R0, 0x8, P1 ;  /* 0x000000080000780c */ /* 0x000fe20000f24270 */
[----:B------:R-:W-:Y:S02]  /*3b30*/  BSSY B1, `(.L_x_48) ;  /* 0x0000007000017945 */ /* 0x000fe40003800000 */
[----:B--2---:R-:W-:-:S04]  /*3b40*/  FMUL R12, R13, R56 ;  /* 0x000000380d0c7220 */ /* 0x004fc80000400000 */
[----:B------:R-:W-:-:S05]  /*3b50*/  FFMA R12, R29, R23, R12 ;  /* 0x000000171d0c7223 */ /* 0x000fca000000000c */
[----:B------:R-:W-:-:S05]  /*3b60*/  F2FP.BF16.F32.PACK_AB R12, RZ, R12 ;  /* 0x0000000cff0c723e */ /* 0x000fca00000010ff */
[----:B------:R0:W-:Y:S01]  /*3b70*/  @P3 STG.E.U16 desc[UR36][R6.64+0x12], R12 ;  /* 0x0000120c06003986 */ /* 0x0001e2000c101524 */
[----:B------:R-:W-:Y:S05]  /*3b80*/  @!P1 BRA `(.L_x_49) ;  /* 0x0000000000049947 */ /* 0x000fea0003800000 */
[----:B------:R2:W5:Y:S02]  /*3b90*/  LDG.E.LTC128B.U16 R21, desc[UR36][R8.64+0x10] ;  /* 0x0000102408157981 */ /* 0x000564000c1e1520 */
.L_x_49:
[----:B------:R-:W-:Y:S05]  /*3ba0*/  BSYNC B1 ;  /* 0x0000000000017941 */ /* 0x000fea0003800000 */
.L_x_48:
[----:B-----5:R-:W-:Y:S01]  /*3bb0*/  IMAD.U32 R13, R21, 0x10000, RZ ;  /* 0x00010000150d7824 */ /* 0x020fe200078e00ff */
[----:B------:R-:W-:Y:S01]  /*3bc0*/  ISETP.GT.AND P0, PT, R0, 0x8, P0 ;  /* 0x000000080000780c */ /* 0x000fe20000704270 */
[----:B------:R-:W-:Y:S02]  /*3bd0*/  BSSY B1, `(.L_x_50) ;  /* 0x0000007000017945 */ /* 0x000fe40003800000 */
[----:B------:R-:W-:-:S04]  /*3be0*/  FMUL R13, R13, R56 ;  /* 0x000000380d0d7220 */ /* 0x000fc80000400000 */
[----:B------:R-:W-:-:S05]  /*3bf0*/  FFMA R13, R30, R23, R13 ;  /* 0x000000171e0d7223 */ /* 0x000fca000000000d */
[----:B------:R-:W-:-:S05]  /*3c00*/  F2FP.BF16.F32.PACK_AB R13, RZ, R13 ;  /* 0x0000000dff0d723e */ /* 0x000fca00000010ff */
[----:B------:R0:W-:Y:S01]  /*3c10*/  @P1 STG.E.U16 desc[UR36][R10.64+0x10], R13 ;  /* 0x0000100d0a001986 */ /* 0x0001e2000c101524 */
[----:B------:R-:W-:Y:S05]  /*3c20*/  @!P0 BRA `(.L_x_51) ;  /* 0x0000000000048947 */ /* 0x000fea0003800000 */
[----:B------:R0:W5:Y:S02]  /*3c30*/  LDG.E.LTC128B.U16 R21, desc[UR36][R8.64+0x12] ;  /* 0x0000122408157981 */ /* 0x000164000c1e1520 */
.L_x_51:
[----:B------:R-:W-:Y:S05]  /*3c40*/  BSYNC B1 ;  /* 0x0000000000017941 */ /* 0x000fea0003800000 */
.L_x_50:
[----:B0----5:R-:W-:Y:S01]  /*3c50*/  IMAD.U32 R13, R21, 0x10000, RZ ;  /* 0x00010000150d7824 */ /* 0x021fe200078e00ff */
        /* <DEDUP_REMOVED lines=9> */
.L_x_53:
[----:B------:R-:W-:Y:S05]  /*3cf0*/  BSYNC B1 ;  /* 0x0000000000017941 */ /* 0x000fea0003800000 */
.L_x_52:
        /* <DEDUP_REMOVED lines=10> */
.L_x_55:
[----:B------:R-:W-:Y:S05]  /*3da0*/  BSYNC B1 ;  /* 0x0000000000017941 */ /* 0x000fea0003800000 */
.L_x_54:
[----:B0----5:R-:W-:Y:S01]  /*3db0*/  IMAD.U32 R13, R21, 0x10000, RZ ;  /* 0x00010000150d7824 */ /* 0x021fe200078e00ff */
        /* <DEDUP_REMOVED lines=8> */
.L_x_57:
[----:B------:R-:W-:Y:S05]  /*3e40*/  BSYNC B1 ;  /* 0x0000000000017941 */ /* 0x000fea0003800000 */
.L_x_56:
        /* <DEDUP_REMOVED lines=9> */
.L_x_59:
[----:B------:R-:W-:Y:S05]  /*3ee0*/  BSYNC B1 ;  /* 0x0000000000017941 */ /* 0x000fea0003800000 */
.L_x_58:
        /* <DEDUP_REMOVED lines=10> */
.L_x_61:
[----:B------:R-:W-:Y:S05]  /*3f90*/  BSYNC B1 ;  /* 0x0000000000017941 */ /* 0x000fea0003800000 */
.L_x_60:
        /* <DEDUP_REMOVED lines=10> */
.L_x_63:
[----:B------:R-:W-:Y:S05]  /*4040*/  BSYNC B1 ;  /* 0x0000000000017941 */ /* 0x000fea0003800000 */
.L_x_62:
        /* <DEDUP_REMOVED lines=9> */
.L_x_65:
[----:B------:R-:W-:Y:S05]  /*40e0*/  BSYNC B1 ;  /* 0x0000000000017941 */ /* 0x000fea0003800000 */
.L_x_64:
        /* <DEDUP_REMOVED lines=9> */
.L_x_67:
[----:B------:R-:W-:Y:S05]  /*4180*/  BSYNC B1 ;  /* 0x0000000000017941 */ /* 0x000fea0003800000 */
.L_x_66:
        /* <DEDUP_REMOVED lines=10> */
.L_x_69:
[----:B------:R-:W-:Y:S05]  /*4230*/  BSYNC B1 ;  /* 0x0000000000017941 */ /* 0x000fea0003800000 */
.L_x_68:
        /* <DEDUP_REMOVED lines=10> */
.L_x_71:
[----:B------:R-:W-:Y:S05]  /*42e0*/  BSYNC B1 ;  /* 0x0000000000017941 */ /* 0x000fea0003800000 */
.L_x_70:
        /* <DEDUP_REMOVED lines=9> */
.L_x_73:
[----:B------:R-:W-:Y:S05]  /*4380*/  BSYNC B1 ;  /* 0x0000000000017941 */ /* 0x000fea0003800000 */
.L_x_72:
        /* <DEDUP_REMOVED lines=9> */
.L_x_75:
[----:B------:R-:W-:Y:S05]  /*4420*/  BSYNC B1 ;  /* 0x0000000000017941 */ /* 0x000fea0003800000 */
.L_x_74:
        /* <DEDUP_REMOVED lines=10> */
.L_x_77:
[----:B------:R-:W-:Y:S05]  /*44d0*/  BSYNC B1 ;  /* 0x0000000000017941 */ /* 0x000fea0003800000 */
.L_x_76:
        /* <DEDUP_REMOVED lines=10> */
.L_x_79:
[----:B------:R-:W-:Y:S05]  /*4580*/  BSYNC B1 ;  /* 0x0000000000017941 */ /* 0x000fea0003800000 */
.L_x_78:
        /* <DEDUP_REMOVED lines=9> */
.L_x_81:
[----:B------:R-:W-:Y:S05]  /*4620*/  BSYNC B1 ;  /* 0x0000000000017941 */ /* 0x000fea0003800000 */
.L_x_80:
        /* <DEDUP_REMOVED lines=9> */
.L_x_83:
[----:B------:R-:W-:Y:S05]  /*46c0*/  BSYNC B1 ;  /* 0x0000000000017941 */ /* 0x000fea0003800000 */
.L_x_82:
        /* <DEDUP_REMOVED lines=10> */
.L_x_85:
[----:B------:R-:W-:Y:S05]  /*4770*/  BSYNC B1 ;  /* 0x0000000000017941 */ /* 0x000fea0003800000 */
.L_x_84:
        /* <DEDUP_REMOVED lines=10> */
.L_x_87:
[----:B------:R-:W-:Y:S05]  /*4820*/  BSYNC B1 ;  /* 0x0000000000017941 */ /* 0x000fea0003800000 */
.L_x_86:
        /* <DEDUP_REMOVED lines=9> */
.L_x_89:
[----:B------:R-:W-:Y:S05]  /*48c0*/  BSYNC B1 ;  /* 0x0000000000017941 */ /* 0x000fea0003800000 */
.L_x_88:
        /* <DEDUP_REMOVED lines=9> */
.L_x_91:
[----:B------:R-:W-:Y:S05]  /*4960*/  BSYNC B1 ;  /* 0x0000000000017941 */ /* 0x000fea0003800000 */
.L_x_90:
        /* <DEDUP_REMOVED lines=10> */
.L_x_93:
[----:B------:R-:W-:Y:S05]  /*4a10*/  BSYNC B1 ;  /* 0x0000000000017941 */ /* 0x000fea0003800000 */
.L_x_92:
        /* <DEDUP_REMOVED lines=10> */
.L_x_95:
[----:B------:R-:W-:Y:S05]  /*4ac0*/  BSYNC B1 ;  /* 0x0000000000017941 */ /* 0x000fea0003800000 */
.L_x_94:
[----:B-----5:R-:W-:Y:S01]  /*4ad0*/  IMAD.U32 R3, R21, 0x10000, RZ ;  /* 0x0001000015037824 */ /* 0x020fe200078e00ff */
[----:B------:R-:W-:Y:S01]  /*4ae0*/  ISETP.GT.AND P1, PT, R0, 0x8, P1 ;  /* 0x000000080000780c */ /* 0x000fe20000f24270 */
[----:B------:R-:W-:Y:S02]  /*4af0*/  BSSY B1, `(.L_x_96) ;  /* 0x0000007000017945 */ /* 0x000fe40003800000 */
[----:B01--4-:R-:W-:-:S04]  /*4b00*/  FMUL R4, R3, R56 ;  /* 0x0000003803047220 */ /* 0x013fc80000400000 */
[----:B------:R-:W-:-:S05]  /*4b10*/  FFMA R4, R53, R23, R4 ;  /* 0x0000001735047223 */ /* 0x000fca0000000004 */
[----:B------:R-:W-:-:S05]  /*4b20*/  F2FP.BF16.F32.PACK_AB R4, RZ, R4 ;  /* 0x00000004ff04723e */ /* 0x000fca00000010ff */
[----:B------:R0:W-:Y:S01]  /*4b30*/  @P3 STG.E.U16 desc[UR36][R6.64+0x72], R4 ;  /* 0x0000720406003986 */ /* 0x0001e2000c101524 */
[----:B------:R-:W-:Y:S05]  /*4b40*/  @!P1 BRA `(.L_x_97) ;  /* 0x0000000000049947 */ /* 0x000fea0003800000 */
[----:B------:R1:W5:Y:S02]  /*4b50*/  LDG.E.LTC128B.U16 R21, desc[UR36][R8.64+0x70] ;  /* 0x0000702408157981 */ /* 0x000364000c1e1520 */
.L_x_97:
[----:B------:R-:W-:Y:S05]  /*4b60*/  BSYNC B1 ;  /* 0x0000000000017941 */ /* 0x000fea0003800000 */
.L_x_96:
[----:B-----5:R-:W-:Y:S01]  /*4b70*/  IMAD.U32 R3, R21, 0x10000, RZ ;  /* 0x0001000015037824 */ /* 0x020fe200078e00ff */
[----:B------:R-:W-:Y:S01]  /*4b80*/  ISETP.GT.AND P0, PT, R0, 0x8, P0 ;  /* 0x000000080000780c */ /* 0x000fe20000704270 */
[----:B0-----:R-:W-:Y:S01]  /*4b90*/  @P1 IMAD.MOV.U32 R4, RZ, RZ, R10 ;  /* 0x000000ffff041224 */ /* 0x001fe200078e000a */
[----:B------:R-:W-:Y:S01]  /*4ba0*/  BSSY B1, `(.L_x_98) ;  /* 0x0000008000017945 */ /* 0x000fe20003800000 */
[----:B------:R-:W-:Y:S01]  /*4bb0*/  FMUL R3, R3, R56 ;  /* 0x0000003803037220 */ /* 0x000fe20000400000 */
[----:B------:R-:W-:-:S03]  /*4bc0*/  @P1 IMAD.MOV.U32 R5, RZ, RZ, R11 ;  /* 0x000000ffff051224 */ /* 0x000fc600078e000b */
[----:B------:R-:W-:-:S05]  /*4bd0*/  FFMA R3, R54, R23, R3 ;  /* 0x0000001736037223 */ /* 0x000fca0000000003 */
[----:B------:R-:W-:-:S05]  /*4be0*/  F2FP.BF16.F32.PACK_AB R3, RZ, R3 ;  /* 0x00000003ff03723e */ /* 0x000fca00000010ff */
[----:B------:R0:W-:Y:S01]  /*4bf0*/  @P1 STG.E.U16 desc[UR36][R4.64+0x70], R3 ;  /* 0x0000700304001986 */ /* 0x0001e2000c101524 */
[----:B------:R-:W-:Y:S05]  /*4c00*/  @!P0 BRA `(.L_x_99) ;  /* 0x0000000000048947 */ /* 0x000fea0003800000 */
[----:B------:R4:W5:Y:S02]  /*4c10*/  LDG.E.LTC128B.U16 R21, desc[UR36][R8.64+0x72] ;  /* 0x0000722408157981 */ /* 0x000964000c1e1520 */
.L_x_99:
[----:B------:R-:W-:Y:S05]  /*4c20*/  BSYNC B1 ;  /* 0x0000000000017941 */ /* 0x000fea0003800000 */
.L_x_98:
[----:B------:R-:W-:Y:S05]  /*4c30*/  @!P0 BRA `(.L_x_100) ;  /* 0x0000000800708947 */ /* 0x000fea0003800000 */
[----:B-----5:R-:W-:-:S04]  /*4c40*/  IMAD.U32 R21, R21, 0x10000, RZ ;  /* 0x0001000015157824 */ /* 0x020fc800078e00ff */
[----:B------:R-:W-:-:S04]  /*4c50*/  FMUL R0, R21, R56 ;  /* 0x0000003815007220 */ /* 0x000fc80000400000 */
[----:B------:R-:W-:-:S05]  /*4c60*/  FFMA R0, R55, R23, R0 ;  /* 0x0000001737007223 */ /* 0x000fca0000000000 */
[----:B------:R-:W-:-:S05]  /*4c70*/  F2FP.BF16.F32.PACK_AB R0, RZ, R0 ;  /* 0x00000000ff00723e */ /* 0x000fca00000010ff */
[----:B------:R0:W-:Y:S01]  /*4c80*/  STG.E.U16 desc[UR36][R10.64+0x72], R0 ;  /* 0x000072000a007986 */ /* 0x0001e2000c101524 */
[----:B------:R-:W-:Y:S05]  /*4c90*/  BRA `(.L_x_100) ;  /* 0x0000000800587947 */ /* 0x000fea0003800000 */
.L_x_39:
[----:B------:R-:W-:Y:S01]  /*4ca0*/  ISETP.GT.AND P0, PT, R3, 0x1, PT ;  /* 0x000000010300780c */ /* 0x000fe20003f04270 */
[----:B------:R-:W-:Y:S01]  /*4cb0*/  ULDC.64 UR4, c[0x0][0x7c0] ;  /* 0x0001f00000047ab9 */ /* 0x000fe20000000a00 */
[-C--:B------:R-:W-:Y:S01]  /*4cc0*/  FMUL R24, R24, R23.reuse ;  /* 0x0000001718187220 */ /* 0x080fe20000400000 */
[-C--:B------:R-:W-:Y:S01]  /*4cd0*/  FMUL R25, R25, R23.reuse ;  /* 0x0000001719197220 */ /* 0x080fe20000400000 */
[----:B------:R-:W-:Y:S01]  /*4ce0*/  ISETP.GT.AND P3, PT, R0, RZ, P0 ;  /* 0x000000ff0000720c */ /* 0x000fe20000764270 */
[-C--:B------:R-:W-:Y:S01]  /*4cf0*/  FMUL R26, R26, R23.reuse ;  /* 0x000000171a1a7220 */ /* 0x080fe20000400000 */
[----:B------:R-:W-:Y:S01]  /*4d00*/  LEA R4, P4, R20, UR4, 0x1 ;  /* 0x0000000414047c11 */ /* 0x000fe2000f8808ff */
[-C--:B------:R-:W-:Y:S01]  /*4d10*/  FMUL R27, R27, R23.reuse ;  /* 0x000000171b1b7220 */ /* 0x080fe20000400000 */
[----:B------:R-:W-:Y:S01]  /*4d20*/  F2FP.BF16.F32.PACK_AB R24, RZ, R24 ;  /* 0x00000018ff18723e */ /* 0x000fe200000010ff */
[-C--:B------:R-:W-:Y:S01]  /*4d30*/  FMUL R28, R28, R23.reuse ;  /* 0x000000171c1c7220 */ /* 0x080fe20000400000 */
[----:B------:R-:W-:Y:S01]  /*4d40*/  LEA.HI.X R5, R20, UR5, R59, 0x1, P4 ;  /* 0x0000000514057c11 */ /* 0x000fe2000a0f0c3b */
[----:B------:R-:W-:Y:S01]  /*4d50*/  FMUL R29, R29, R23 ;  /* 0x000000171d1d7220 */ /* 0x000fe20000400000 */
[----:B------:R-:W-:Y:S01]  /*4d60*/  F2FP.BF16.F32.PACK_AB R25, RZ, R25 ;  /* 0x00000019ff19723e */ /* 0x000fe200000010ff */
[-C--:B------:R-:W-:Y:S01]  /*4d70*/  FMUL R30, R30, R23.reuse ;  /* 0x000000171e1e7220 */ /* 0x080fe20000400000 */
[----:B------:R-:W-:Y:S01]  /*4d80*/  SHF.L.U64.HI R67, R66, 0x4, R67 ;  /* 0x0000000442437819 */ /* 0x000fe20000010243 */
[----:B------:R-:W-:Y:S01]  /*4d90*/  @P1 STG.E.U16 desc[UR36][R4.64], R24 ;  /* 0x0000001804001986 */ /* 0x000fe2000c101524 */
[----:B------:R-:W-:Y:S01]  /*4da0*/  ISETP.GT.AND P1, PT, R3, 0x8, PT ;  /* 0x000000080300780c */ /* 0x000fe20003f24270 */
[-C--:B------:R-:W-:Y:S01]  /*4db0*/  FMUL R31, R31, R23.reuse ;  /* 0x000000171f1f7220 */ /* 0x080fe20000400000 */
[----:B------:R-:W-:Y:S01]  /*4dc0*/  ISETP.GT.AND P4, PT, R0, 0x8, P0 ;  /* 0x000000080000780c */ /* 0x000fe20000784270 */
[----:B------:R-:W-:Y:S01]  /*4dd0*/  @P3 STG.E.U16 desc[UR36][R4.64+0x2], R25 ;  /* 0x0000021904003986 */ /* 0x000fe2000c101524 */
[----:B------:R-:W-:Y:S01]  /*4de0*/  LEA R6, P3, R66, R4, 0x4 ;  /* 0x0000000442067211 */ /* 0x000fe200078620ff */
[-C--:B------:R-:W-:Y:S01]  /*4df0*/  FMUL R32, R32, R23.reuse ;  /* 0x0000001720207220 */ /* 0x080fe20000400000 */
[C---:B------:R-:W-:Y:S01]  /*4e00*/  ISETP.GT.AND P2, PT, R0.reuse, 0x8, P2 ;  /* 0x000000080000780c */ /* 0x040fe20001744270 */
[-C--:B------:R-:W-:Y:S01]  /*4e10*/  FMUL R33, R33, R23.reuse ;  /* 0x0000001721217220 */ /* 0x080fe20000400000 */
[----:B------:R-:W-:Y:S01]  /*4e20*/  ISETP.GT.AND P0, PT, R3, 0x9, PT ;  /* 0x000000090300780c */ /* 0x000fe20003f04270 */
[----:B------:R-:W-:Y:S01]  /*4e30*/  IMAD.X R7, R67, 0x1, R5, P3 ;  /* 0x0000000143077824 */ /* 0x000fe200018e0605 */
[----:B------:R-:W-:Y:S01]  /*4e40*/  ISETP.GT.AND P5, PT, R0, RZ, P1 ;  /* 0x000000ff0000720c */ /* 0x000fe20000fa4270 */
[-C--:B------:R-:W-:Y:S01]  /*4e50*/  FMUL R34, R34, R23.reuse ;  /* 0x0000001722227220 */ /* 0x080fe20000400000 */
[----:B------:R-:W-:Y:S01]  /*4e60*/  ISETP.GT.AND P3, PT, R0, RZ, P0 ;  /* 0x000000ff0000720c */ /* 0x000fe20000764270 */
[-C--:B------:R-:W-:Y:S01]  /*4e70*/  FMUL R35, R35, R23.reuse ;  /* 0x0000001723237220 */ /* 0x080fe20000400000 */
[----:B------:R-:W-:Y:S01]  /*4e80*/  F2FP.BF16.F32.PACK_AB R26, RZ, R26 ;  /* 0x0000001aff1a723e */ /* 0x000fe200000010ff */
[----:B------:R-:W-:Y:S01]  /*4e90*/  FMUL R36, R36, R23 ;  /* 0x0000001724247220 */ /* 0x000fe20000400000 */
[----:B------:R-:W-:Y:S01]  /*4ea0*/  F2FP.BF16.F32.PACK_AB R27, RZ, R27 ;  /* 0x0000001bff1b723e */ /* 0x000fe200000010ff */
[----:B------:R-:W-:Y:S01]  /*4eb0*/  FMUL R37, R37, R23 ;  /* 0x0000001725257220 */ /* 0x000fe20000400000 */
[----:B------:R-:W-:Y:S01]  /*4ec0*/  F2FP.BF16.F32.PACK_AB R28, RZ, R28 ;  /* 0x0000001cff1c723e */ /* 0x000fe200000010ff */
[----:B------:R-:W-:Y:S01]  /*4ed0*/  @P2 STG.E.U16 desc[UR36][R6.64], R26 ;  /* 0x0000001a06002986 */ /* 0x000fe2000c101524 */
[----:B------:R-:W-:Y:S01]  /*4ee0*/  F2FP.BF16.F32.PACK_AB R29, RZ, R29 ;  /* 0x0000001dff1d723e */ /* 0x000fe200000010ff */
[-C--:B------:R-:W-:Y:S01]  /*4ef0*/  FMUL R38, R38, R23.reuse ;  /* 0x0000001726267220 */ /* 0x080fe20000400000 */
[C---:B------:R-:W-:Y:S01]  /*4f00*/  ISETP.GT.AND P2, PT, R0.reuse, 0x8, P1 ;  /* 0x000000080000780c */ /* 0x040fe20000f44270 */
[----:B------:R-:W-:Y:S01]  /*4f10*/  @P4 STG.E.U16 desc[UR36][R6.64+0x2], R27 ;  /* 0x0000021b06004986 */ /* 0x000fe2000c101524 */
[----:B------:R-:W-:Y:S01]  /*4f20*/  ISETP.GT.AND P1, PT, R3, 0x10, PT ;  /* 0x000000100300780c */ /* 0x000fe20003f24270 */
[-C--:B------:R-:W-:Y:S01]  /*4f30*/  FMUL R39, R39, R23.reuse ;  /* 0x0000001727277220 */ /* 0x080fe20000400000 */
[----:B------:R-:W-:Y:S01]  /*4f40*/  F2FP.BF16.F32.PACK_AB R30, RZ, R30 ;  /* 0x0000001eff1e723e */ /* 0x000fe200000010ff */
[----:B------:R-:W-:Y:S01]  /*4f50*/  @P5 STG.E.U16 desc[UR36][R4.64+0x10], R28 ;  /* 0x0000101c04005986 */ /* 0x000fe2000c101524 */
[----:B------:R-:W-:Y:S01]  /*4f60*/  ISETP.GT.AND P4, PT, R0, RZ, P1 ;  /* 0x000000ff0000720c */ /* 0x000fe20000f84270 */
[----:B------:R-:W-:Y:S01]  /*4f70*/  FMUL R40, R40, R23 ;  /* 0x0000001728287220 */ /* 0x000fe20000400000 */
[----:B------:R-:W-:Y:S01]  /*4f80*/  F2FP.BF16.F32.PACK_AB R31, RZ, R31 ;  /* 0x0000001fff1f723e */ /* 0x000fe200000010ff */
[----:B------:R-:W-:Y:S01]  /*4f90*/  @P3 STG.E.U16 desc[UR36][R4.64+0x12], R29 ;  /* 0x0000121d04003986 */ /* 0x000fe2000c101524 */
[----:B------:R-:W-:Y:S01]  /*4fa0*/  ISETP.GT.AND P3, PT, R0, 0x8, P0 ;  /* 0x000000080000780c */ /* 0x000fe20000764270 */
[-C--:B------:R-:W-:Y:S01]  /*4fb0*/  FMUL R41, R41, R23.reuse ;  /* 0x0000001729297220 */ /* 0x080fe20000400000 */
[----:B------:R-:W-:Y:S01]  /*4fc0*/  ISETP.GT.AND P0, PT, R3, 0x11, PT ;  /* 0x000000110300780c */ /* 0x000fe20003f04270 */
[----:B------:R-:W-:Y:S01]  /*4fd0*/  @P2 STG.E.U16 desc[UR36][R6.64+0x10], R30 ;  /* 0x0000101e06002986 */ /* 0x000fe2000c101524 */
[----:B------:R-:W-:Y:S01]  /*4fe0*/  F2FP.BF16.F32.PACK_AB R32, RZ, R32 ;  /* 0x00000020ff20723e */ /* 0x000fe200000010ff */
[-C--:B------:R-:W-:Y:S01]  /*4ff0*/  FMUL R42, R42, R23.reuse ;  /* 0x000000172a2a7220 */ /* 0x080fe20000400000 */
[C---:B------:R-:W-:Y:S01]  /*5000*/  ISETP.GT.AND P5, PT, R0.reuse, RZ, P0 ;  /* 0x000000ff0000720c */ /* 0x040fe200007a4270 */
[-C--:B------:R-:W-:Y:S01]  /*5010*/  FMUL R43, R43, R23.reuse ;  /* 0x000000172b2b7220 */ /* 0x080fe20000400000 */
[----:B------:R-:W-:Y:S01]  /*5020*/  ISETP.GT.AND P2, PT, R0, 0x8, P1 ;  /* 0x000000080000780c */ /* 0x000fe20000f44270 */
[-C--:B------:R-:W-:Y:S01]  /*5030*/  FMUL R44, R44, R23.reuse ;  /* 0x000000172c2c7220 */ /* 0x080fe20000400000 */
[----:B------:R-:W-:Y:S01]  /*5040*/  ISETP.GT.AND P1, PT, R3, 0x18, PT ;  /* 0x000000180300780c */ /* 0x000fe20003f24270 */
[----:B------:R-:W-:Y:S01]  /*5050*/  FMUL R45, R45, R23 ;  /* 0x000000172d2d7220 */ /* 0x000fe20000400000 */
[----:B------:R-:W-:Y:S01]  /*5060*/  F2FP.BF16.F32.PACK_AB R33, RZ, R33 ;  /* 0x00000021ff21723e */ /* 0x000fe200000010ff */
[----:B------:R-:W-:Y:S01]  /*5070*/  @P3 STG.E.U16 desc[UR36][R6.64+0x12], R31 ;  /* 0x0000121f06003986 */ /* 0x000fe2000c101524 */
[----:B------:R-:W-:Y:S01]  /*5080*/  ISETP.GT.AND P3, PT, R0, 0x8, P0 ;  /* 0x000000080000780c */ /* 0x000fe20000764270 */
[-C--:B------:R-:W-:Y:S01]  /*5090*/  FMUL R46, R46, R23.reuse ;  /* 0x000000172e2e7220 */ /* 0x080fe20000400000 */
[----:B------:R-:W-:Y:S01]  /*50a0*/  ISETP.GT.AND P0, PT, R3, 0x19, PT ;  /* 0x000000190300780c */ /* 0x000fe20003f04270 */
[----:B------:R-:W-:Y:S01]  /*50b0*/  @P4 STG.E.U16 desc[UR36][R4.64+0x20], R32 ;  /* 0x0000202004004986 */ /* 0x000fe2000c101524 */
[C---:B------:R-:W-:Y:S01]  /*50c0*/  ISETP.GT.AND P4, PT, R0.reuse, RZ, P1 ;  /* 0x000000ff0000720c */ /* 0x040fe20000f84270 */
[-C--:B------:R-:W-:Y:S01]  /*50d0*/  FMUL R47, R47, R23.reuse ;  /* 0x000000172f2f7220 */ /* 0x080fe20000400000 */
[----:B------:R-:W-:Y:S01]  /*50e0*/  F2FP.BF16.F32.PACK_AB R34, RZ, R34 ;  /* 0x00000022ff22723e */ /* 0x000fe200000010ff */
[----:B------:R-:W-:Y:S01]  /*50f0*/  @P5 STG.E.U16 desc[UR36][R4.64+0x22], R33 ;  /* 0x0000222104005986 */ /* 0x000fe2000c101524 */
[----:B------:R-:W-:Y:S01]  /*5100*/  ISETP.GT.AND P5, PT, R0, RZ, P0 ;  /* 0x000000ff0000720c */ /* 0x000fe200007a4270 */
[----:B------:R-:W-:Y:S01]  /*5110*/  FMUL R48, R48, R23 ;  /* 0x0000001730307220 */ /* 0x000fe20000400000 */
[----:B------:R-:W-:Y:S01]  /*5120*/  F2FP.BF16.F32.PACK_AB R35, RZ, R35 ;  /* 0x00000023ff23723e */ /* 0x000fe200000010ff */
[----:B------:R-:W-:Y:S01]  /*5130*/  @P2 STG.E.U16 desc[UR36][R6.64+0x20], R34 ;  /* 0x0000202206002986 */ /* 0x000fe2000c101524 */
[----:B------:R-:W-:Y:S01]  /*5140*/  F2FP.BF16.F32.PACK_AB R36, RZ, R36 ;  /* 0x00000024ff24723e */ /* 0x000fe200000010ff */
[-C--:B------:R-:W-:Y:S01]  /*5150*/  FMUL R49, R49, R23.reuse ;  /* 0x0000001731317220 */ /* 0x080fe20000400000 */
[----:B------:R-:W-:Y:S01]  /*5160*/  ISETP.GT.AND P2, PT, R0, 0x8, P1 ;  /* 0x000000080000780c */ /* 0x000fe20000f44270 */
[----:B------:R-:W-:Y:S01]  /*5170*/  @P3 STG.E.U16 desc[UR36][R6.64+0x22], R35 ;  /* 0x0000222306003986 */ /* 0x000fe2000c101524 */
[----:B------:R-:W-:Y:S01]  /*5180*/  ISETP.GT.AND P1, PT, R3, 0x20, PT ;  /* 0x000000200300780c */ /* 0x000fe20003f24270 */
[----:B------:R-:W-:Y:S01]  /*5190*/  FMUL R50, R50, R23 ;  /* 0x0000001732327220 */ /* 0x000fe20000400000 */
[----:B------:R-:W-:Y:S01]  /*51a0*/  F2FP.BF16.F32.PACK_AB R37, RZ, R37 ;  /* 0x00000025ff25723e */ /* 0x000fe200000010ff */
[----:B------:R-:W-:Y:S01]  /*51b0*/  @P4 STG.E.U16 desc[UR36][R4.64+0x30], R36 ;  /* 0x0000302404004986 */ /* 0x000fe2000c101524 */
[C---:B------:R-:W-:Y:S01]  /*51c0*/  ISETP.GT.AND P3, PT, R0.reuse, 0x8, P0 ;  /* 0x000000080000780c */ /* 0x040fe20000764270 */
[-C--:B------:R-:W-:Y:S01]  /*51d0*/  FMUL R51, R51, R23.reuse ;  /* 0x0000001733337220 */ /* 0x080fe20000400000 */
[----:B------:R-:W-:Y:S01]  /*51e0*/  ISETP.GT.AND P0, PT, R3, 0x21, PT ;  /* 0x000000210300780c */ /* 0x000fe20003f04270 */
[----:B------:R-:W-:Y:S01]  /*51f0*/  @P5 STG.E.U16 desc[UR36][R4.64+0x32], R37 ;  /* 0x0000322504005986 */ /* 0x000fe2000c101524 */
        /* <DEDUP_REMOVED lines=10> */
[----:B------:R-:W-:-:S02]  /*52a0*/  F2FP.BF16.F32.PACK_AB R41, RZ, R41 ;  /* 0x00000029ff29723e */ /* 0x000fc400000010ff */
[C---:B------:R-:W-:Y:S01]  /*52b0*/  ISETP.GT.AND P1, PT, R0.reuse, 0x8, P1 ;  /* 0x000000080000780c */ /* 0x040fe20000f24270 */
[----:B------:R-:W-:Y:S01]  /*52c0*/  @P3 STG.E.U16 desc[UR36][R6.64+0x32], R39 ;  /* 0x0000322706003986 */ /* 0x000fe2000c101524 */
[C---:B------:R-:W-:Y:S02]  /*52d0*/  ISETP.GT.AND P2, PT, R0.reuse, 0x8, P0 ;  /* 0x000000080000780c */ /* 0x040fe40000744270 */
[----:B------:R-:W-:Y:S01]  /*52e0*/  F2FP.BF16.F32.PACK_AB R42, RZ, R42 ;  /* 0x0000002aff2a723e */ /* 0x000fe200000010ff */
[----:B------:R-:W-:Y:S01]  /*52f0*/  @P4 STG.E.U16 desc[UR36][R4.64+0x40], R40 ;  /* 0x0000402804004986 */ /* 0x000fe2000c101524 */
[C---:B------:R-:W-:Y:S02]  /*5300*/  ISETP.GT.AND P4, PT, R3.reuse, 0x28, PT ;  /* 0x000000280300780c */ /* 0x040fe40003f84270 */
[----:B------:R-:W-:Y:S01]  /*5310*/  ISETP.GT.AND P0, PT, R3, 0x29, PT ;  /* 0x000000290300780c */ /* 0x000fe20003f04270 */
[----:B------:R-:W-:Y:S01]  /*5320*/  @P5 STG.E.U16 desc[UR36][R4.64+0x42], R41 ;  /* 0x0000422904005986 */ /* 0x000fe2000c101524 */
[----:B------:R-:W-:-:S02]  /*5330*/  ISETP.GT.AND P5, PT, R0, RZ, P4 ;  /* 0x000000ff0000720c */ /* 0x000fc400027a4270 */
[----:B------:R-:W-:Y:S01]  /*5340*/  F2FP.BF16.F32.PACK_AB R43, RZ, R43 ;  /* 0x0000002bff2b723e */ /* 0x000fe200000010ff */
[----:B------:R-:W-:Y:S01]  /*5350*/  @P1 STG.E.U16 desc[UR36][R6.64+0x40], R42 ;  /* 0x0000402a06001986 */ /* 0x000fe2000c101524 */
[----:B------:R-:W-:Y:S02]  /*5360*/  F2FP.BF16.F32.PACK_AB R44, RZ, R44 ;  /* 0x0000002cff2c723e */ /* 0x000fe400000010ff */
[C---:B------:R-:W-:Y:S01]  /*5370*/  ISETP.GT.AND P3, PT, R0.reuse, RZ, P0 ;  /* 0x000000ff0000720c */ /* 0x040fe20000764270 */
[----:B------:R-:W-:Y:S01]  /*5380*/  @P2 STG.E.U16 desc[UR36][R6.64+0x42], R43 ;  /* 0x0000422b06002986 */ /* 0x000fe2000c101524 */
[C---:B------:R-:W-:Y:S02]  /*5390*/  ISETP.GT.AND P4, PT, R0.reuse, 0x8, P4 ;  /* 0x000000080000780c */ /* 0x040fe40002784270 */
[----:B------:R-:W-:Y:S02]  /*53a0*/  F2FP.BF16.F32.PACK_AB R45, RZ, R45 ;  /* 0x0000002dff2d723e */ /* 0x000fe400000010ff */
[----:B------:R-:W-:Y:S01]  /*53b0*/  F2FP.BF16.F32.PACK_AB R46, RZ, R46 ;  /* 0x0000002eff2e723e */ /* 0x000fe200000010ff */
[----:B------:R-:W-:Y:S01]  /*53c0*/  @P5 STG.E.U16 desc[UR36][R4.64+0x50], R44 ;  /* 0x0000502c04005986 */ /* 0x000fe2000c101524 */
[----:B------:R-:W-:-:S02]  /*53d0*/  ISETP.GT.AND P5, PT, R0, 0x8, P0 ;  /* 0x000000080000780c */ /* 0x000fc400007a4270 */
[----:B------:R-:W-:Y:S02]  /*53e0*/  F2FP.BF16.F32.PACK_AB R47, RZ, R47 ;  /* 0x0000002fff2f723e */ /* 0x000fe400000010ff */
[C---:B------:R-:W-:Y:S01]  /*53f0*/  ISETP.GT.AND P2, PT, R3.reuse, 0x31, PT ;  /* 0x000000310300780c */ /* 0x040fe20003f44270 */
[----:B------:R-:W-:Y:S01]  /*5400*/  @P3 STG.E.U16 desc[UR36][R4.64+0x52], R45 ;  /* 0x0000522d04003986 */ /* 0x000fe2000c101524 */
[----:B------:R-:W-:Y:S02]  /*5410*/  ISETP.GT.AND P3, PT, R3, 0x30, PT ;  /* 0x000000300300780c */ /* 0x000fe40003f64270 */
[----:B------:R-:W-:Y:S01]  /*5420*/  F2FP.BF16.F32.PACK_AB R48, RZ, R48 ;  /* 0x00000030ff30723e */ /* 0x000fe200000010ff */
[----:B------:R-:W-:Y:S01]  /*5430*/  @P4 STG.E.U16 desc[UR36][R6.64+0x50], R46 ;  /* 0x0000502e06004986 */ /* 0x000fe2000c101524 */
[C---:B------:R-:W-:Y:S02]  /*5440*/  ISETP.GT.AND P4, PT, R0.reuse, RZ, P2 ;  /* 0x000000ff0000720c */ /* 0x040fe40001784270 */
[----:B------:R-:W-:Y:S01]  /*5450*/  F2FP.BF16.F32.PACK_AB R49, RZ, R49 ;  /* 0x00000031ff31723e */ /* 0x000fe200000010ff */
[----:B------:R-:W-:Y:S01]  /*5460*/  @P5 STG.E.U16 desc[UR36][R6.64+0x52], R47 ;  /* 0x0000522f06005986 */ /* 0x000fe2000c101524 */
[----:B------:R-:W-:-:S02]  /*5470*/  ISETP.GT.AND P5, PT, R0, RZ, P3 ;  /* 0x000000ff0000720c */ /* 0x000fc40001fa4270 */
[C---:B------:R-:W-:Y:S02]  /*5480*/  ISETP.GT.AND P1, PT, R3.reuse, 0x38, PT ;  /* 0x000000380300780c */ /* 0x040fe40003f24270 */
[----:B------:R-:W-:Y:S02]  /*5490*/  ISETP.GT.AND P0, PT, R3, 0x39, PT ;  /* 0x000000390300780c */ /* 0x000fe40003f04270 */
[C---:B------:R-:W-:Y:S02]  /*54a0*/  ISETP.GT.AND P3, PT, R0.reuse, 0x8, P3 ;  /* 0x000000080000780c */ /* 0x040fe40001f64270 */
[C---:B------:R-:W-:Y:S02]  /*54b0*/  ISETP.GT.AND P2, PT, R0.reuse, 0x8, P2 ;  /* 0x000000080000780c */ /* 0x040fe40001744270 */
[----:B------:R-:W-:Y:S02]  /*54c0*/  F2FP.BF16.F32.PACK_AB R50, RZ, R50 ;  /* 0x00000032ff32723e */ /* 0x000fe400000010ff */
[----:B------:R-:W-:Y:S01]  /*54d0*/  F2FP.BF16.F32.PACK_AB R51, RZ, R51 ;  /* 0x00000033ff33723e */ /* 0x000fe200000010ff */
[----:B------:R-:W-:Y:S01]  /*54e0*/  @P5 STG.E.U16 desc[UR36][R4.64+0x60], R48 ;  /* 0x0000603004005986 */ /* 0x000fe2000c101524 */
[----:B------:R-:W-:-:S02]  /*54f0*/  ISETP.GT.AND P5, PT, R0, RZ, P0 ;  /* 0x000000ff0000720c */ /* 0x000fc400007a4270 */
[C---:B------:R-:W-:Y:S01]  /*5500*/  ISETP.GT.AND P0, PT, R0.reuse, 0x8, P0 ;  /* 0x000000080000780c */ /* 0x040fe20000704270 */
[----:B------:R-:W-:Y:S01]  /*5510*/  @P4 STG.E.U16 desc[UR36][R4.64+0x62], R49 ;  /* 0x0000623104004986 */ /* 0x000fe2000c101524 */
[C---:B------:R-:W-:Y:S02]  /*5520*/  ISETP.GT.AND P4, PT, R0.reuse, RZ, P1 ;  /* 0x000000ff0000720c */ /* 0x040fe40000f84270 */
[----:B------:R-:W-:Y:S01]  /*5530*/  ISETP.GT.AND P1, PT, R0, 0x8, P1 ;  /* 0x000000080000780c */ /* 0x000fe20000f24270 */
[----:B------:R-:W-:Y:S01]  /*5540*/  @P3 STG.E.U16 desc[UR36][R6.64+0x60], R50 ;  /* 0x0000603206003986 */ /* 0x000fe2000c101524 */
[----:B------:R-:W-:Y:S02]  /*5550*/  F2FP.BF16.F32.PACK_AB R52, RZ, R52 ;  /* 0x00000034ff34723e */ /* 0x000fe400000010ff */
[----:B------:R-:W-:Y:S01]  /*5560*/  F2FP.BF16.F32.PACK_AB R53, RZ, R53 ;  /* 0x00000035ff35723e */ /* 0x000fe200000010ff */
[----:B------:R-:W-:Y:S01]  /*5570*/  @P2 STG.E.U16 desc[UR36][R6.64+0x62], R51 ;  /* 0x0000623306002986 */ /* 0x000fe2000c101524 */
[----:B------:R-:W-:-:S02]  /*5580*/  F2FP.BF16.F32.PACK_AB R54, RZ, R54 ;  /* 0x00000036ff36723e */ /* 0x000fc400000010ff */
[----:B------:R-:W-:-:S03]  /*5590*/  F2FP.BF16.F32.PACK_AB R55, RZ, R55 ;  /* 0x00000037ff37723e */ /* 0x000fc600000010ff */
[----:B------:R-:W-:Y:S04]  /*55a0*/  @P4 STG.E.U16 desc[UR36][R4.64+0x70], R52 ;  /* 0x0000703404004986 */ /* 0x000fe8000c101524 */
[----:B------:R0:W-:Y:S02]  /*55b0*/  @P5 STG.E.U16 desc[UR36][R4.64+0x72], R53 ;  /* 0x0000723504005986 */ /* 0x0001e4000c101524 */
[----:B0-----:R-:W-:Y:S02]  /*55c0*/  @P1 IMAD.MOV.U32 R4, RZ, RZ, R6 ;  /* 0x000000ffff041224 */ /* 0x001fe400078e0006 */
[----:B------:R-:W-:-:S05]  /*55d0*/  @P1 IMAD.MOV.U32 R5, RZ, RZ, R7 ;  /* 0x000000ffff051224 */ /* 0x000fca00078e0007 */
[----:B------:R0:W-:Y:S04]  /*55e0*/  @P1 STG.E.U16 desc[UR36][R4.64+0x70], R54 ;  /* 0x0000703604001986 */ /* 0x0001e8000c101524 */
[----:B------:R0:W-:Y:S02]  /*55f0*/  @P0 STG.E.U16 desc[UR36][R6.64+0x72], R55 ;  /* 0x0000723706000986 */ /* 0x0001e4000c101524 */
.L_x_100:
[----:B------:R-:W-:Y:S05]  /*5600*/  BSYNC B0 ;  /* 0x0000000000007941 */ /* 0x000fea0003800000 */
.L_x_38:
[----:B------:R-:W-:Y:S01]  /*5610*/  ULDC UR4, c[0x0][0xc] ;  /* 0x0000030000047ab9 */ /* 0x000fe20000000800 */
[----:B------:R-:W-:Y:S01]  /*5620*/  ULDC UR5, c[0x0][0x10] ;  /* 0x0000040000057ab9 */ /* 0x000fe20000000800 */
[----:B0-----:R-:W0:Y:S01]  /*5630*/  LDC R3, c[0x0][0x14] ;  /* 0x00000500ff037b82 */ /* 0x001e220000000800 */
[----:B------:R-:W-:Y:S01]  /*5640*/  UIMAD.WIDE.U32 UR4, UR4, UR5, URZ ;  /* 0x00000005040472a5 */ /* 0x000fe2000f8e003f */
[----:B------:R-:W-:Y:S01]  /*5650*/  PRMT R0, RZ, 0x7610, R0 ;  /* 0x00007610ff007816 */ /* 0x000fe20000000000 */
[----:B------:R-:W-:Y:S02]  /*5660*/  IMAD.MOV.U32 R59, RZ, RZ, -0x1 ;  /* 0xffffffffff3b7424 */ /* 0x000fe400078e00ff */
[----:B------:R-:W-:Y:S02]  /*5670*/  IMAD.MOV.U32 R57, RZ, RZ, -0x1 ;  /* 0xffffffffff397424 */ /* 0x000fe400078e00ff */
[----:B0-----:R-:W-:-:S04]  /*5680*/  IMAD.WIDE.U32 R16, R3, UR4, R16 ;  /* 0x0000000403107c25 */ /* 0x001fc8000f8e0010 */
[----:B------:R-:W-:Y:S01]  /*5690*/  IMAD R3, R3, UR5, RZ ;  /* 0x0000000503037c24 */ /* 0x000fe2000f8e02ff */
[----:B------:R-:W-:Y:S02]  /*56a0*/  ULDC.64 UR4, c[0x0][0x850] ;  /* 0x0002140000047ab9 */ /* 0x000fe40000000a00 */
[----:B------:R-:W-:Y:S01]  /*56b0*/  ISETP.GE.U32.AND P0, PT, R16, UR4, PT ;  /* 0x0000000410007c0c */ /* 0x000fe2000bf06070 */
[----:B------:R-:W-:-:S05]  /*56c0*/  IMAD.IADD R17, R17, 0x1, R3 ;  /* 0x0000000111117824 */ /* 0x000fca00078e0203 */
[----:B------:R-:W-:-:S13]  /*56d0*/  ISETP.GE.U32.AND.EX P0, PT, R17, UR5, PT, P0 ;  /* 0x0000000511007c0c */ /* 0x000fda000bf06100 */
[----:B------:R-:W-:Y:S05]  /*56e0*/  @P0 BRA `(.L_x_101) ;  /* 0x0000000400640947 */ /* 0x000fea0003800000 */
[----:B------:R-:W0:Y:S01]  /*56f0*/  S2R R12, SR_CTAID.X ;  /* 0x00000000000c7919 */ /* 0x000e220000002500 */
[----:B------:R-:W0:Y:S01]  /*5700*/  LDC.64 R10, c[0x0][0x828] ;  /* 0x00020a00ff0a7b82 */ /* 0x000e220000000a00 */
[----:B------:R-:W-:Y:S01]  /*5710*/  ULDC UR4, c[0x0][0x150] ;  /* 0x0000540000047ab9 */ /* 0x000fe20000000800 */
[----:B-1234-:R-:W-:Y:S01]  /*5720*/  IMAD.MOV.U32 R8, RZ, RZ, R16 ;  /* 0x000000ffff087224 */ /* 0x01efe200078e0010 */
[----:B------:R-:W1:Y:S01]  /*5730*/  S2R R24, SR_CTAID.Y ;  /* 0x0000000000187919 */ /* 0x000e620000002600 */
[----:B------:R-:W-:-:S04]  /*5740*/  IMAD.MOV.U32 R9, RZ, RZ, R17 ;  /* 0x000000ffff097224 */ /* 0x000fc800078e0011 */
[----:B-----5:R-:W2:Y:S08]  /*5750*/  LDC R21, c[0x0][0x144] ;  /* 0x00005100ff157b82 */ /* 0x020eb00000000800 */
[----:B------:R-:W3:Y:S08]  /*5760*/  LDC R0, c[0x0][0x830] ;  /* 0x00020c00ff007b82 */ /* 0x000ef00000000800 */
[----:B------:R-:W4:Y:S01]  /*5770*/  LDC.64 R14, c[0x0][0x820] ;  /* 0x00020800ff0e7b82 */ /* 0x000f220000000a00 */
[----:B0-----:R-:W-:-:S04]  /*5780*/  ISETP.NE.U32.AND P0, PT, R10, RZ, PT ;  /* 0x000000ff0a00720c */ /* 0x001fc80003f05070 */
[----:B------:R-:W-:Y:S02]  /*5790*/  ISETP.NE.AND.EX P0, PT, R11, RZ, PT, P0 ;  /* 0x000000ff0b00720c */ /* 0x000fe40003f05300 */
[----:B------:R-:W-:-:S05]  /*57a0*/  I2FP.F32.U32 R3, R12 ;  /* 0x0000000c00037245 */ /* 0x000fca0000201000 */
[----:B------:R-:W-:-:S04]  /*57b0*/  FMUL R3, R3, UR4 ;  /* 0x0000000403037c20 */ /* 0x000fc80008400000 */
[----:B------:R0:W0:Y:S02]  /*57c0*/  F2I.U32.TRUNC.NTZ R20, R3 ;  /* 0x0000000300147305 */ /* 0x000024000020f000 */
[----:B-123--:R-:W-:Y:S05]  /*57d0*/  @!P0 BRA `(.L_x_102) ;  /* 0x0000000000288947 */ /* 0x00efea0003800000 */
[----:B0-----:R-:W0:Y:S02]  /*57e0*/  LDC R3, c[0x0][0x834] ;  /* 0x00020d00ff037b82 */ /* 0x001e240000000800 */
        /* <DEDUP_REMOVED lines=9> */
.L_x_102:
[----:B------:R-:W1:Y:S01]  /*5880*/  LDC.64 R28, c[0x0][0x840] ;  /* 0x00021000ff1c7b82 */ /* 0x000e620000000a00 */
[-CC-:B------:R-:W-:Y:S01]  /*5890*/  SHF.R.U64 R57, R8, R0.reuse, R9.reuse ;  /* 0x0000000008397219 */ /* 0x180fe20000001209 */
[----:B0-----:R-:W-:Y:S01]  /*58a0*/  IMAD.MOV R20, RZ, RZ, -R20 ;  /* 0x000000ffff147224 */ /* 0x001fe200078e0a14 */
[----:B------:R-:W-:Y:S01]  /*58b0*/  SHF.R.U32.HI R0, RZ, R0, R9 ;  /* 0x00000000ff007219 */ /* 0x000fe20000011609 */
[----:B------:R-:W-:Y:S01]  /*58c0*/  ULDC UR4, c[0x0][0x154] ;  /* 0x0000550000047ab9 */ /* 0x000fe20000000800 */
[----:B------:R-:W-:Y:S01]  /*58d0*/  IADD3 R3, P0, RZ, -R57, RZ ;  /* 0x80000039ff037210 */ /* 0x000fe20007f1e0ff */
[----:B------:R-:W-:Y:S02]  /*58e0*/  IMAD R21, R21, R20, R12 ;  /* 0x0000001415157224 */ /* 0x000fe400078e020c */
[----:B------:R-:W0:Y:S01]  /*58f0*/  LDC R6, c[0x0][0x818] ;  /* 0x00020600ff067b82 */ /* 0x000e220000000800 */
[----:B------:R-:W-:Y:S02]  /*5900*/  IMAD.MOV.U32 R7, RZ, RZ, 0x1 ;  /* 0x00000001ff077424 */ /* 0x000fe400078e00ff */
[----:B------:R-:W-:-:S04]  /*5910*/  IMAD.X R5, RZ, RZ, ~R0, P0 ;  /* 0x000000ffff057224 */ /* 0x000fc800000e0e00 */
[-C--:B----4-:R-:W-:Y:S01]  /*5920*/  IMAD R0, R5, R14.reuse, RZ ;  /* 0x0000000e05007224 */ /* 0x090fe200078e02ff */
[----:B------:R-:W2:Y:S01]  /*5930*/  LDC R8, c[0x0][0x808] ;  /* 0x00020200ff087b82 */ /* 0x000ea20000000800 */
[----:B------:R-:W-:-:S04]  /*5940*/  IMAD.WIDE.U32 R4, R3, R14, R16 ;  /* 0x0000000e03047225 */ /* 0x000fc800078e0010 */
[----:B------:R-:W-:Y:S01]  /*5950*/  IMAD R3, R3, R15, R0 ;  /* 0x0000000f03037224 */ /* 0x000fe200078e0200 */
[----:B------:R-:W-:Y:S02]  /*5960*/  I2FP.F32.U32 R0, R24 ;  /* 0x0000001800007245 */ /* 0x000fe40000201000 */
[----:B------:R-:W3:Y:S01]  /*5970*/  LDC R26, c[0x0][0x858] ;  /* 0x00021600ff1a7b82 */ /* 0x000ee20000000800 */
[----:B------:R-:W-:Y:S01]  /*5980*/  IMAD.IADD R3, R5, 0x1, R3 ;  /* 0x0000000105037824 */ /* 0x000fe200078e0203 */
[----:B-1----:R-:W-:Y:S01]  /*5990*/  ISETP.NE.U32.AND P0, PT, R28, RZ, PT ;  /* 0x000000ff1c00720c */ /* 0x002fe20003f05070 */
[----:B------:R-:W-:Y:S01]  /*59a0*/  FMUL R0, R0, UR4 ;  /* 0x0000000400007c20 */ /* 0x000fe20008400000 */
[----:B------:R-:W-:Y:S02]  /*59b0*/  IMAD.MOV.U32 R5, RZ, RZ, -0x1 ;  /* 0xffffffffff057424 */ /* 0x000fe400078e00ff */
[----:B------:R-:W-:Y:S01]  /*59c0*/  ISETP.NE.AND.EX P0, PT, R29, RZ, PT, P0 ;  /* 0x000000ff1d00720c */ /* 0x000fe20003f05300 */
[----:B------:R1:W4:Y:S01]  /*59d0*/  F2I.U32.TRUNC.NTZ R13, R0 ;  /* 0x00000000000d7305 */ /* 0x000322000020f000 */
[----:B------:R-:W1:Y:S01]  /*59e0*/  LDC R15, c[0x0][0x148] ;  /* 0x00005200ff0f7b82 */ /* 0x000e620000000800 */
[----:B0-----:R-:W-:-:S02]  /*59f0*/  SHF.R.U64 R12, R4, R6, R3 ;  /* 0x00000006040c7219 */ /* 0x001fc40000001203 */
[----:B------:R-:W-:-:S05]  /*5a00*/  SHF.R.U32.HI R3, RZ, R6, R3 ;  /* 0x00000006ff037219 */ /* 0x000fca0000011603 */
[----:B------:R-:W0:Y:S01]  /*5a10*/  LDC R20, c[0x0][0x800] ;  /* 0x00020000ff147b82 */ /* 0x000e220000000800 */
[-CC-:B--2---:R-:W-:Y:S02]  /*5a20*/  SHF.R.U64 R10, R12, R8.reuse, R3.reuse ;  /* 0x000000080c0a7219 */ /* 0x184fe40000001203 */
[----:B------:R-:W-:-:S05]  /*5a30*/  SHF.R.U32.HI R3, RZ, R8, R3 ;  /* 0x00000008ff037219 */ /* 0x000fca0000011603 */
[----:B------:R-:W2:Y:S01]  /*5a40*/  LDC R27, c[0x0][0x848] ;  /* 0x00021200ff1b7b82 */ /* 0x000ea20000000800 */
[-C--:B---3--:R-:W-:Y:S02]  /*5a50*/  SHF.L.U32 R4, R5, R26.reuse, RZ ;  /* 0x0000001a05047219 */ /* 0x088fe400000006ff */
[--C-:B------:R-:W-:Y:S02]  /*5a60*/  SHF.R.U64 R14, R10, R26, R3.reuse ;  /* 0x0000001a0a0e7219 */ /* 0x100fe40000001203 */
[----:B------:R-:W-:Y:S02]  /*5a70*/  LOP3.LUT R25, RZ, R4, RZ, 0x33, !PT ;  /* 0x00000004ff197212 */ /* 0x000fe400078e33ff */
[-C--:B------:R-:W-:Y:S01]  /*5a80*/  SHF.R.U32.HI R5, RZ, R26.reuse, R3 ;  /* 0x0000001aff057219 */ /* 0x080fe20000011603 */
[----:B------:R-:W3:Y:S01]  /*5a90*/  LDC R30, c[0x0][0x838] ;  /* 0x00020e00ff1e7b82 */ /* 0x000ee20000000800 */
[----:B------:R-:W-:Y:S01]  /*5aa0*/  SHF.L.U32 R58, R7, R26, RZ ;  /* 0x0000001a073a7219 */ /* 0x000fe200000006ff */
[----:B------:R-:W-:-:S06]  /*5ab0*/  IMAD.MOV.U32 R4, RZ, RZ, R14 ;  /* 0x000000ffff047224 */ /* 0x000fcc00078e000e */
[----:B------:R-:W0:Y:S01]  /*5ac0*/  LDC R31, c[0x0][0x810] ;  /* 0x00020400ff1f7b82 */ /* 0x000e220000000800 */
[----:B----4-:R-:W-:Y:S05]  /*5ad0*/  @!P0 BRA `(.L_x_103) ;  /* 0x0000000000288947 */ /* 0x010fea0003800000 */
[----:B------:R-:W4:Y:S02]  /*5ae0*/  LDC R3, c[0x0][0x84c] ;  /* 0x00021300ff037b82 */ /* 0x000f240000000800 */
[----:B----4-:R-:W-:-:S05]  /*5af0*/  IADD3 R3, P0, R14, R3, RZ ;  /* 0x000000030e037210 */ /* 0x010fca0007f1e0ff */
        /* <DEDUP_REMOVED lines=8> */
.L_x_103:
[----:B------:R-:W-:Y:S01]  /*5b80*/  ISETP.NE.AND P0, PT, R2, 0x1, PT ;  /* 0x000000010200780c */ /* 0x000fe20003f05270 */
[----:B0-----:R-:W-:Y:S01]  /*5b90*/  VIADD R7, R20, 0xffffffff ;  /* 0xffffffff14077836 */ /* 0x001fe20000000000 */
[----:B-12---:R-:W-:Y:S01]  /*5ba0*/  SHF.R.U64 R0, R4, R27, R5 ;  /* 0x0000001b04007219 */ /* 0x006fe20000001205 */
[----:B------:R-:W-:Y:S01]  /*5bb0*/  IMAD.MOV R13, RZ, RZ, -R13 ;  /* 0x000000ffff0d7224 */ /* 0x000fe200078e0a0d */
[----:B------:R-:W-:Y:S01]  /*5bc0*/  LOP3.LUT R5, R10, R25, RZ, 0xc0, !PT ;  /* 0x000000190a057212 */ /* 0x000fe200078ec0ff */
[----:B------:R-:W-:Y:S02]  /*5bd0*/  IMAD.MOV.U32 R4, RZ, RZ, 0x1 ;  /* 0x00000001ff047424 */ /* 0x000fe400078e00ff */
[----:B------:R-:W-:Y:S02]  /*5be0*/  IMAD.MOV R3, RZ, RZ, -R0 ;  /* 0x000000ffff037224 */ /* 0x000fe400078e0a00 */
[----:B------:R-:W-:Y:S01]  /*5bf0*/  IMAD R58, R58, R0, R5 ;  /* 0x000000003a3a7224 */ /* 0x000fe200078e0205 */
[----:B------:R-:W-:Y:S01]  /*5c00*/  LOP3.LUT R5, R12, R7, RZ, 0xc0, !PT ;  /* 0x000000070c057212 */ /* 0x000fe200078ec0ff */
[----:B---3--:R-:W-:-:S02]  /*5c10*/  IMAD R0, R3, R30, R14 ;  /* 0x0000001e03007224 */ /* 0x008fc400078e020e */
[----:B------:R-:W-:Y:S02]  /*5c20*/  @P0 IMAD R21, R15, R13, R24 ;  /* 0x0000000d0f150224 */ /* 0x000fe400078e0218 */
[----:B------:R-:W-:Y:S01]  /*5c30*/  IMAD R3, R0, R20, R5 ;  /* 0x0000001400037224 */ /* 0x000fe200078e0205 */
[----:B------:R-:W-:Y:S01]  /*5c40*/  PRMT R0, R4, 0x7610, R0 ;  /* 0x0000761004007816 */ /* 0x000fe20000000000 */
[----:B------:R-:W-:-:S05]  /*5c50*/  IMAD R58, R58, R31, R21 ;  /* 0x0000001f3a3a7224 */ /* 0x000fca00078e0215 */
[----:B------:R-:W-:Y:S02]  /*5c60*/  SEL R59, R3, R58, !P0 ;  /* 0x0000003a033b7207 */ /* 0x000fe40004000000 */
[----:B------:R-:W-:-:S07]  /*5c70*/  SEL R58, R58, R3, !P0 ;  /* 0x000000033a3a7207 */ /* 0x000fce0004000000 */
.L_x_101:
[----:B------:R-:W-:-:S13]  /*5c80*/  LOP3.LUT P0, RZ, R0, 0xff, RZ, 0xc0, !PT ;  /* 0x000000ff00ff7812 */ /* 0x000fda000780c0ff */
[----:B------:R-:W-:Y:S05]  /*5c90*/  @P0 BRA `(.L_x_104) ;  /* 0xffffffb400000947 */ /* 0x000fea000383ffff */
[----:B------:R-:W-:Y:S05]  /*5ca0*/  EXIT ;  /* 0x000000000000794d */ /* 0x000fea0003800000 */
.L_x_4:
[----:B0-----:R-:W-:Y:S01]  /*5cb0*/  ULDC.64 UR4, c[0x0][0x850] ;  /* 0x0002140000047ab9 */ /* 0x001fe20000000a00 */
        /* <DEDUP_REMOVED lines=25> */
.L_x_106:
[-CC-:B------:R-:W-:Y:S01]  /*5e50*/  SHF.R.U64 R29, R10, R14.reuse, R11.reuse ;  /* 0x0000000e0a1d7219 */ /* 0x180fe2000000120b */
[----:B------:R-:W0:Y:S01]  /*5e60*/  LDC.64 R22, c[0x0][0x840] ;  /* 0x00021000ff167b82 */ /* 0x000e220000000a00 */
[----:B------:R-:W-:Y:S01]  /*5e70*/  SHF.R.U32.HI R5, RZ, R14, R11 ;  /* 0x0000000eff057219 */ /* 0x000fe2000001160b */
[----:B------:R-:W-:Y:S01]  /*5e80*/  ULDC UR4, c[0x0][0x150] ;  /* 0x0000540000047ab9 */ /* 0x000fe20000000800 */
[----:B------:R-:W-:Y:S02]  /*5e90*/  IADD3 R9, P0, RZ, -R29, RZ ;  /* 0x8000001dff097210 */ /* 0x000fe40007f1e0ff */
[----:B------:R-:W-:-:S03]  /*5ea0*/  I2FP.F32.U32 R6, R4 ;  /* 0x0000000400067245 */ /* 0x000fc60000201000 */
[----:B------:R-:W1:Y:S01]  /*5eb0*/  LDC R12, c[0x0][0x818] ;  /* 0x00020600ff0c7b82 */ /* 0x000e620000000800 */
[----:B------:R-:W-:Y:S02]  /*5ec0*/  IMAD.X R5, RZ, RZ, ~R5, P0 ;  /* 0x000000ffff057224 */ /* 0x000fe400000e0e05 */
[----:B------:R-:W-:Y:S01]  /*5ed0*/  FMUL R11, R6, UR4 ;  /* 0x00000004060b7c20 */ /* 0x000fe20008400000 */
[----:B------:R-:W-:Y:S01]  /*5ee0*/  IMAD.WIDE.U32 R6, R9, R20, R16 ;  /* 0x0000001409067225 */ /* 0x000fe200078e0010 */
[----:B------:R-:W-:-:S03]  /*5ef0*/  ULDC UR4, c[0x0][0x154] ;  /* 0x0000550000047ab9 */ /* 0x000fc60000000800 */
[----:B------:R-:W-:Y:S01]  /*5f00*/  IMAD R8, R5, R20, RZ ;  /* 0x0000001405087224 */ /* 0x000fe200078e02ff */
[----:B------:R-:W2:Y:S01]  /*5f10*/  LDC R13, c[0x0][0x144] ;  /* 0x00005100ff0d7b82 */ /* 0x000ea20000000800 */
[----:B------:R-:W3:Y:S02]  /*5f20*/  F2I.U32.TRUNC.NTZ R11, R11 ;  /* 0x0000000b000b7305 */ /* 0x000ee4000020f000 */
[----:B------:R-:W-:Y:S02]  /*5f30*/  IMAD R5, R9, R21, R8 ;  /* 0x0000001509057224 */ /* 0x000fe400078e0208 */
[----:B------:R-:W-:Y:S02]  /*5f40*/  IMAD.MOV.U32 R8, RZ, RZ, -0x1 ;  /* 0xffffffffff087424 */ /* 0x000fe400078e00ff */
[----:B------:R-:W-:Y:S01]  /*5f50*/  IMAD.IADD R5, R7, 0x1, R5 ;  /* 0x0000000107057824 */ /* 0x000fe200078e0205 */
[----:B------:R-:W4:Y:S01]  /*5f60*/  LDC R20, c[0x0][0x808] ;  /* 0x00020200ff147b82 */ /* 0x000f220000000800 */
[----:B------:R-:W-:-:S02]  /*5f70*/  I2FP.F32.U32 R7, R3 ;  /* 0x0000000300077245 */ /* 0x000fc40000201000 */
[----:B0-----:R-:W-:-:S03]  /*5f80*/  ISETP.NE.U32.AND P0, PT, R22, RZ, PT ;  /* 0x000000ff1600720c */ /* 0x001fc60003f05070 */
[----:B------:R-:W-:Y:S01]  /*5f90*/  FMUL R7, R7, UR4 ;  /* 0x0000000407077c20 */ /* 0x000fe20008400000 */
[----:B------:R-:W-:Y:S01]  /*5fa0*/  ISETP.NE.AND.EX P0, PT, R23, RZ, PT, P0 ;  /* 0x000000ff1700720c */ /* 0x000fe20003f05300 */
[----:B------:R-:W0:Y:S01]  /*5fb0*/  LDC R9, c[0x0][0x858] ;  /* 0x00021600ff097b82 */ /* 0x000e220000000800 */
[-C--:B-1----:R-:W-:Y:S01]  /*5fc0*/  SHF.R.U64 R10, R6, R12.reuse, R5 ;  /* 0x0000000c060a7219 */ /* 0x082fe20000001205 */
[----:B---3--:R-:W-:Y:S01]  /*5fd0*/  IMAD.MOV R6, RZ, RZ, -R11 ;  /* 0x000000ffff067224 */ /* 0x008fe200078e0a0b */
[----:B------:R-:W-:Y:S02]  /*5fe0*/  SHF.R.U32.HI R5, RZ, R12, R5 ;  /* 0x0000000cff057219 */ /* 0x000fe40000011605 */
[----:B------:R1:W3:Y:S03]  /*5ff0*/  F2I.U32.TRUNC.NTZ R12, R7 ;  /* 0x00000007000c7305 */ /* 0x0002e6000020f000 */
[----:B------:R-:W1:Y:S01]  /*6000*/  LDC R14, c[0x0][0x148] ;  /* 0x00005200ff0e7b82 */ /* 0x000e620000000800 */
[----:B--2---:R-:W-:-:S02]  /*6010*/  IMAD R31, R13, R6, R4 ;  /* 0x000000060d1f7224 */ /* 0x004fc400078e0204 */
[----:B------:R-:W-:-:S05]  /*6020*/  IMAD.MOV.U32 R6, RZ, RZ, 0x1 ;  /* 0x00000001ff067424 */ /* 0x000fca00078e00ff */
[----:B------:R-:W2:Y:S01]  /*6030*/  LDC R21, c[0x0][0x800] ;  /* 0x00020000ff157b82 */ /* 0x000ea20000000800 */
[-CC-:B----4-:R-:W-:Y:S02]  /*6040*/  SHF.R.U64 R13, R10, R20.reuse, R5.reuse ;  /* 0x000000140a0d7219 */ /* 0x190fe40000001205 */
[----:B------:R-:W-:-:S05]  /*6050*/  SHF.R.U32.HI R4, RZ, R20, R5 ;  /* 0x00000014ff047219 */ /* 0x000fca0000011605 */
[----:B------:R-:W4:Y:S01]  /*6060*/  LDC R24, c[0x0][0x848] ;  /* 0x00021200ff187b82 */ /* 0x000f220000000800 */
[-CC-:B0-----:R-:W-:Y:S02]  /*6070*/  SHF.R.U64 R15, R13, R9.reuse, R4.reuse ;  /* 0x000000090d0f7219 */ /* 0x181fe40000001204 */
[-C--:B------:R-:W-:Y:S02]  /*6080*/  SHF.L.U32 R8, R8, R9.reuse, RZ ;  /* 0x0000000908087219 */ /* 0x080fe400000006ff */
[-C--:B------:R-:W-:Y:S01]  /*6090*/  SHF.R.U32.HI R5, RZ, R9.reuse, R4 ;  /* 0x00000009ff057219 */ /* 0x080fe20000011604 */
[----:B------:R-:W-:Y:S01]  /*60a0*/  IMAD.MOV.U32 R4, RZ, RZ, R15 ;  /* 0x000000ffff047224 */ /* 0x000fe200078e000f */
[----:B------:R-:W-:Y:S01]  /*60b0*/  SHF.L.U32 R20, R6, R9, RZ ;  /* 0x0000000906147219 */ /* 0x000fe200000006ff */
[----:B------:R-:W0:Y:S01]  /*60c0*/  LDC R25, c[0x0][0x838] ;  /* 0x00020e00ff197b82 */ /* 0x000e220000000800 */
[----:B------:R-:W-:-:S07]  /*60d0*/  LOP3.LUT R26, RZ, R8, RZ, 0x33, !PT ;  /* 0x00000008ff1a7212 */ /* 0x000fce00078e33ff */
[----:B------:R-:W0:Y:S01]  /*60e0*/  LDC R27, c[0x0][0x810] ;  /* 0x00020400ff1b7b82 */ /* 0x000e220000000800 */
[----:B-1-3--:R-:W-:Y:S05]  /*60f0*/  @!P0 BRA `(.L_x_107) ;  /* 0x0000000000288947 */ /* 0x00afea0003800000 */
[----:B------:R-:W1:Y:S02]  /*6100*/  LDC R4, c[0x0][0x84c] ;  /* 0x00021300ff047b82 */ /* 0x000e640000000800 */
[----:B-1----:R-:W-:-:S05]  /*6110*/  IADD3 R9, P0, R15, R4, RZ ;  /* 0x000000040f097210 */ /* 0x002fca0007f1e0ff */
        /* <DEDUP_REMOVED lines=8> */
.L_x_107:
[----:B------:R-:W-:Y:S01]  /*61a0*/  ISETP.NE.AND P0, PT, R2, 0x1, PT ;  /* 0x000000010200780c */ /* 0x000fe20003f05270 */
[----:B--2---:R-:W-:Y:S01]  /*61b0*/  VIADD R7, R21, 0xffffffff ;  /* 0xffffffff15077836 */ /* 0x004fe20000000000 */
[----:B----4-:R-:W-:Y:S01]  /*61c0*/  SHF.R.U64 R5, R4, R24, R5 ;  /* 0x0000001804057219 */ /* 0x010fe20000001205 */
[----:B------:R-:W-:Y:S01]  /*61d0*/  IMAD.MOV R12, RZ, RZ, -R12 ;  /* 0x000000ffff0c7224 */ /* 0x000fe200078e0a0c */
[----:B------:R-:W-:Y:S02]  /*61e0*/  LOP3.LUT R4, R13, R26, RZ, 0xc0, !PT ;  /* 0x0000001a0d047212 */ /* 0x000fe400078ec0ff */
[----:B------:R-:W-:Y:S01]  /*61f0*/  LOP3.LUT R10, R10, R7, RZ, 0xc0, !PT ;  /* 0x000000070a0a7212 */ /* 0x000fe200078ec0ff */
[----:B------:R-:W-:Y:S02]  /*6200*/  IMAD.MOV R6, RZ, RZ, -R5 ;  /* 0x000000ffff067224 */ /* 0x000fe400078e0a05 */
[----:B------:R-:W-:-:S04]  /*6210*/  IMAD R4, R20, R5, R4 ;  /* 0x0000000514047224 */ /* 0x000fc800078e0204 */
[----:B------:R-:W-:Y:S02]  /*6220*/  @P0 IMAD R31, R14, R12, R3 ;  /* 0x0000000c0e1f0224 */ /* 0x000fe400078e0203 */
[----:B0-----:R-:W-:Y:S02]  /*6230*/  IMAD R3, R6, R25, R15 ;  /* 0x0000001906037224 */ /* 0x001fe400078e020f */
[----:B------:R-:W-:Y:S02]  /*6240*/  IMAD R31, R4, R27, R31 ;  /* 0x0000001b041f7224 */ /* 0x000fe400078e021f */
[----:B------:R-:W-:Y:S02]  /*6250*/  IMAD R4, R3, R21, R10 ;  /* 0x0000001503047224 */ /* 0x000fe400078e020a */
[----:B------:R-:W-:-:S03]  /*6260*/  IMAD.MOV.U32 R6, RZ, RZ, 0x1 ;  /* 0x00000001ff067424 */ /* 0x000fc600078e00ff */
[----:B------:R-:W-:Y:S02]  /*6270*/  SEL R30, R4, R31, !P0 ;  /* 0x0000001f041e7207 */ /* 0x000fe40004000000 */
[----:B------:R-:W-:-:S07]  /*6280*/  SEL R31, R31, R4, !P0 ;  /* 0x000000041f1f7207 */ /* 0x000fce0004000000 */
.L_x_105:
[----:B------:R-:W-:-:S08]  /*6290*/  NOP ;  /* 0x0000000000007918 */ /* 0x000fd00000000000 */
[----:B------:R-:W0:-:S00]  /*62a0*/  USETMAXREG.DEALLOC.CTAPOOL 0x28 ;  /* 0x00000028000079c8 */ /* 0x000e0000080e0500 */
[----:B0-----:R-:W-:-:S13]  /*62b0*/  ISETP.NE.AND P0, PT, R0, RZ, PT ;  /* 0x000000ff0000720c */ /* 0x001fda0003f05270 */
[----:B------:R-:W-:Y:S05]  /*62c0*/  @P0 EXIT ;  /* 0x000000000000094d */ /* 0x000fea0003800000 */
[----:B------:R-:W-:Y:S01]  /*62d0*/  LOP3.LUT P0, RZ, R6, 0xff, RZ, 0xc0, !PT ;  /* 0x000000ff06ff7812 */ /* 0x000fe2000780c0ff */
[----:B------:R-:W-:Y:S02]  /*62e0*/  IMAD.MOV.U32 R27, RZ, RZ, 0x1 ;  /* 0x00000001ff1b7424 */ /* 0x000fe400078e00ff */
[----:B------:R-:W-:-:S10]  /*62f0*/  IMAD.MOV.U32 R28, RZ, RZ, RZ ;  /* 0x000000ffff1c7224 */ /* 0x000fd400078e00ff */
[----:B------:R-:W-:Y:S05]  /*6300*/  @!P0 BRA `(.L_x_108) ;  /* 0x0000000c00ec8947 */ /* 0x000fea0003800000 */
[----:B------:R-:W0:Y:S01]  /*6310*/  LDC R0, c[0x0][0x28c] ;  /* 0x0000a300ff007b82 */ /* 0x000e220000000800 */
[----:B------:R-:W-:Y:S01]  /*6320*/  ULDC UR41, c[0x0][0x858] ;  /* 0x0002160000297ab9 */ /* 0x000fe20000000800 */
[----:B------:R-:W-:Y:S01]  /*6330*/  UMOV UR5, 0xffffffff ;  /* 0xffffffff00057882 */ /* 0x000fe20000000000 */
[----:B------:R-:W-:Y:S01]  /*6340*/  ULDC UR4, c[0x0][0xc] ;  /* 0x0000030000047ab9 */ /* 0x000fe20000000800 */
[----:B------:R-:W-:Y:S01]  /*6350*/  USHF.L.U32 UR42, UR5, UR41, URZ ;  /* 0x00000029052a7299 */ /* 0x000fe2000800063f */
[C---:B------:R-:W-:Y:S01]  /*6360*/  LOP3.LUT P1, RZ, R18.reuse, 0x7f, RZ, 0xc0, !PT ;  /* 0x0000007f12ff7812 */ /* 0x040fe2000782c0ff */
[----:B------:R-:W-:Y:S01]  /*6370*/  UMOV UR6, 0x1 ;  /* 0x0000000100067882 */ /* 0x000fe20000000000 */
[----:B------:R-:W-:Y:S01]  /*6380*/  LOP3.LUT P0, RZ, R18, 0x1f, RZ, 0xc0, !PT ;  /* 0x0000001f12ff7812 */ /* 0x000fe2000780c0ff */
[----:B------:R-:W-:Y:S01]  /*6390*/  ULDC UR5, c[0x0][0x10] ;  /* 0x0000040000057ab9 */ /* 0x000fe20000000800 */
[----:B------:R-:W-:Y:S01]  /*63a0*/  USHF.L.U32 UR41, UR6, UR41, URZ ;  /* 0x0000002906297299 */ /* 0x000fe2000800063f */
[----:B------:R-:W-:Y:S01]  /*63b0*/  BSSY B6, `(.L_x_108) ;  /* 0x00000f0000067945 */ /* 0x000fe20003800000 */
[----:B------:R-:W-:Y:S01]  /*63c0*/  UIMAD.WIDE.U32 UR4, UR4, UR5, URZ ;  /* 0x00000005040472a5 */ /* 0x000fe2000f8e003f */
[----:B------:R-:W-:Y:S01]  /*63d0*/  PLOP3.LUT P0, PT, P0, P1, PT, 0x8a, 0x0 ;  /* 0x000000000000781c */ /* 0x000fe20000703172 */
[----:B------:R-:W-:Y:S01]  /*63e0*/  ULDC UR6, c[0x0][0x14] ;  /* 0x0000050000067ab9 */ /* 0x000fe20000000800 */
[----:B------:R-:W-:Y:S01]  /*63f0*/  P2R R4, PR, RZ, 0x2 ;  /* 0x00000002ff047803 */ /* 0x000fe20000000000 */
[----:B------:R-:W-:Y:S01]  /*6400*/  UIMAD.WIDE.U32 UR38, UR4, UR6, URZ ;  /* 0x00000006042672a5 */ /* 0x000fe2000f8e003f */
[----:B------:R-:W-:Y:S01]  /*6410*/  IMAD.MOV.U32 R24, RZ, RZ, 0x1 ;  /* 0x00000001ff187424 */ /* 0x000fe200078e00ff */
[----:B------:R-:W-:Y:S01]  /*6420*/  UIMAD UR43, UR5, UR6, URZ ;  /* 0x00000006052b72a4 */ /* 0x000fe2000f8e023f */
[----:B------:R-:W-:Y:S01]  /*6430*/  LOP3.LUT R26, R19, 0x2, RZ, 0xfc, !PT ;  /* 0x00000002131a7812 */ /* 0x000fe200078efcff */
[----:B------:R-:W-:Y:S01]  /*6440*/  IMAD.MOV.U32 R28, RZ, RZ, RZ ;  /* 0x000000ffff1c7224 */ /* 0x000fe200078e00ff */
[----:B------:R-:W-:Y:S01]  /*6450*/  P2R R32, PR, RZ, 0x1 ;  /* 0x00000001ff207803 */ /* 0x000fe20000000000 */
[----:B------:R-:W-:Y:S01]  /*6460*/  IMAD.MOV.U32 R27, RZ, RZ, 0x1 ;  /* 0x00000001ff1b7424 */ /* 0x000fe200078e00ff */
[----:B------:R-:W-:Y:S01]  /*6470*/  ULDC UR40, c[0x0][0x800] ;  /* 0x0002000000287ab9 */ /* 0x000fe20000000800 */
[----:B------:R-:W-:Y:S01]  /*6480*/  ULOP3.LUT UR42, URZ, UR42, URZ, 0x33, !UPT ;  /* 0x0000002a3f2a7292 */ /* 0x000fe2000f8e333f */
[----:B0-----:R-:W-:Y:S01]  /*6490*/  VIADD R0, R0, 0x3f ;  /* 0x0000003f00007836 */ /* 0x001fe20000000000 */
[----:B------:R-:W-:-:S02]  /*64a0*/  UIADD3 UR40, UR40, -0x1, URZ ;  /* 0xffffffff28287890 */ /* 0x000fc4000fffe03f */
[----:B------:R-:W-:Y:S02]  /*64b0*/  UIADD3 UR43, UR39, UR43, URZ ;  /* 0x0000002b272b7290 */ /* 0x000fe4000fffe03f */
[----:B------:R-:W-:Y:S01]  /*64c0*/  SHF.R.S32.HI R3, RZ, 0x1f, R0 ;  /* 0x0000001fff037819 */ /* 0x000fe20000011400 */
[----:B------:R-:W-:-:S03]  /*64d0*/  ULDC.64 UR36, c[0x0][0x198] ;  /* 0x0000660000247ab9 */ /* 0x000fc60000000a00 */
[----:B------:R-:W-:-:S04]  /*64e0*/  LEA.HI R3, R3, R0, RZ, 0x6 ;  /* 0x0000000003037211 */ /* 0x000fc800078f30ff */
[----:B------:R-:W-:-:S05]  /*64f0*/  SHF.R.S32.HI R25, RZ, 0x6, R3 ;  /* 0x00000006ff197819 */ /* 0x000fca0000011403 */
[----:B------:R-:W-:-:S07]  /*6500*/  VIADD R23, R25, 0x1 ;  /* 0x0000000119177836 */ /* 0x000fce0000000000 */
.L_x_125:
[----:B------:R-:W0:Y:S01]  /*6510*/  S2R R3, SR_CgaCtaId ;  /* 0x0000000000037919 */ /* 0x000e220000008800 */
[----:B------:R-:W-:-:S04]  /*6520*/  MOV R22, 0x400 ;  /* 0x0000040000167802 */ /* 0x000fc80000000f00 */
[----:B0-----:R-:W-:-:S05]  /*6530*/  LEA R22, R3, R22, 0x18 ;  /* 0x0000001603167211 */ /* 0x001fca00078ec0ff */
[----:B------:R-:W-:-:S05]  /*6540*/  VIADD R0, R22, 0x800 ;  /* 0x0000080016007836 */ /* 0x000fca0000000000 */
[----:B------:R-:W-:-:S13]  /*6550*/  LOP3.LUT P0, RZ, R0, 0x1bf, RZ, 0xc0, !PT ;  /* 0x000001bf00ff7812 */ /* 0x000fda000780c0ff */
[----:B------:R-:W-:Y:S05]  /*6560*/  @!P0 BRA `(.L_x_109) ;  /* 0x0000000000408947 */ /* 0x000fea0003800000 */
[----:B------:R-:W-:Y:S01]  /*6570*/  MOV R14, 0x0 ;  /* 0x00000000000e7802 */ /* 0x000fe20000000f00 */
[----:B------:R-:W-:Y:S01]  /*6580*/  ULDC.64 UR4, c[0x4][0x70] ;  /* 0x01001c0000047ab9 */ /* 0x000fe20000000a00 */
[----:B------:R-:W-:Y:S01]  /*6590*/  ULDC.64 UR6, c[0x4][0x8] ;  /* 0x0100020000067ab9 */ /* 0x000fe20000000a00 */
[----:B------:R-:W-:Y:S02]  /*65a0*/  IMAD.U32 R4, RZ, RZ, UR4 ;  /* 0x00000004ff047e24 */ /* 0x000fe4000f8e00ff */
[----:B------:R-:W-:Y:S01]  /*65b0*/  IMAD.U32 R5, RZ, RZ, UR5 ;  /* 0x00000005ff057e24 */ /* 0x000fe2000f8e00ff */
[----:B------:R-:W0:Y:S01]  /*65c0*/  LDC.64 R14, c[0x4][R14] ;  /* 0x010000000e0e7b82 */ /* 0x000e220000000a00 */
[----:B------:R-:W-:Y:S01]  /*65d0*/  ULDC.64 UR4, c[0x4][0x78] ;  /* 0x01001e0000047ab9 */ /* 0x000fe20000000a00 */
[----:B------:R-:W-:Y:S02]  /*65e0*/  IMAD.U32 R10, RZ, RZ, UR6 ;  /* 0x00000006ff0a7e24 */ /* 0x000fe4000f8e00ff */
[----:B------:R-:W-:-:S02]  /*65f0*/  IMAD.U32 R6, RZ, RZ, UR4 ;  /* 0x00000004ff067e24 */ /* 0x000fc4000f8e00ff */
[----:B------:R-:W-:Y:S02]  /*6600*/  IMAD.U32 R7, RZ, RZ, UR5 ;  /* 0x00000005ff077e24 */ /* 0x000fe4000f8e00ff */
[----:B------:R-:W-:Y:S02]  /*6610*/  IMAD.U32 R11, RZ, RZ, UR7 ;  /* 0x00000007ff0b7e24 */ /* 0x000fe4000f8e00ff */
[----:B------:R-:W-:Y:S02]  /*6620*/  IMAD.MOV.U32 R8, RZ, RZ, 0x70 ;  /* 0x00000070ff087424 */ /* 0x000fe400078e00ff */
[----:B------:R-:W-:Y:S02]  /*6630*/  IMAD.MOV.U32 R12, RZ, RZ, 0x1 ;  /* 0x00000001ff0c7424 */ /* 0x000fe400078e00ff */
[----:B------:R-:W-:-:S07]  /*6640*/  IMAD.MOV.U32 R13, RZ, RZ, RZ ;  /* 0x000000ffff0d7224 */ /* 0x000fce00078e00ff */
[----:B------:R-:W-:-:S07]  /*6650*/  LEPC R20, `(.L_x_109) ;  /* 0x000000001014794e */ /* 0x000fce0000000000 */
[----:B0-----:R-:W-:Y:S05]  /*6660*/  CALL.ABS.NOINC R14 ;  /* 0x000000000e007343 */ /* 0x001fea0003c00000 */
.L_x_109:
        /* <DEDUP_REMOVED lines=19> */
.L_x_110:
[----:B------:R-:W0:Y:S02]  /*67a0*/  LDC R0, c[0x0][0x28c] ;  /* 0x0000a300ff007b82 */ /* 0x000e240000000800 */
[----:B0-----:R-:W-:-:S13]  /*67b0*/  ISETP.GE.AND P0, PT, R0, 0x1, PT ;  /* 0x000000010000780c */ /* 0x001fda0003f06270 */
[----:B------:R-:W-:Y:S05]  /*67c0*/  @!P0 BRA `(.L_x_111) ;  /* 0x0000000000fc8947 */ /* 0x000fea0003800000 */
[----:B------:R-:W-:Y:S01]  /*67d0*/  BSSY B0, `(.L_x_111) ;  /* 0x000003e000007945 */ /* 0x000fe20003800000 */
[----:B------:R-:W-:Y:S02]  /*67e0*/  IMAD.SHL.U32 R30, R30, 0x40, RZ ;  /* 0x000000401e1e7824 */ /* 0x000fe400078e00ff */
[----:B------:R-:W-:Y:S02]  /*67f0*/  IMAD.SHL.U32 R31, R31, 0x80, RZ ;  /* 0x000000801f1f7824 */ /* 0x000fe400078e00ff */
[----:B------:R-:W-:Y:S02]  /*6800*/  IMAD.MOV.U32 R8, RZ, RZ, RZ ;  /* 0x000000ffff087224 */ /* 0x000fe400078e00ff */
[----:B------:R-:W-:Y:S02]  /*6810*/  IMAD.MOV.U32 R0, RZ, RZ, R23 ;  /* 0x000000ffff007224 */ /* 0x000fe400078e0017 */
[----:B------:R-:W-:Y:S02]  /*6820*/  IMAD.MOV.U32 R3, RZ, RZ, R27 ;  /* 0x000000ffff037224 */ /* 0x000fe400078e001b */
[----:B------:R-:W-:-:S07]  /*6830*/  IMAD.MOV.U32 R5, RZ, RZ, R28 ;  /* 0x000000ffff057224 */ /* 0x000fce00078e001c */
.L_x_120:
[----:B------:R-:W-:Y:S01]  /*6840*/  IMAD R7, R5, 0x8, R22 ;  /* 0x0000000805077824 */ /* 0x000fe200078e0216 */
[----:B------:R-:W-:Y:S01]  /*6850*/  SHF.L.U32 R4, R3, 0x1f, RZ ;  /* 0x0000001f03047819 */ /* 0x000fe200000006ff */
[----:B------:R-:W-:Y:S01]  /*6860*/  BSSY B1, `(.L_x_112) ;  /* 0x0000005000017945 */ /* 0x000fe20003800000 */
[----:B------:R-:W-:Y:S02]  /*6870*/  LOP3.LUT P1, RZ, R18, 0x7f, RZ, 0xc0, !PT ;  /* 0x0000007f12ff7812 */ /* 0x000fe4000782c0ff */
[----:B------:R-:W0:Y:S11]  /*6880*/  SYNCS.PHASECHK.TRANS64.TRYWAIT P0, [R7+URZ+0x70], R4 ;  /* 0x00007004070075a7 */ /* 0x000e36000800017f */
[----:B------:R-:W1:Y:S01]  /*6890*/  @!P1 LDC R6, c[0x0][0x70c] ;  /* 0x0001c300ff069b82 */ /* 0x000e620000000800 */
[----:B0-----:R-:W-:Y:S05]  /*68a0*/  @!P0 BRA `(.L_x_113) ;  /* 0x0000001400048947 */ /* 0x001fea0003800000 */
.L_x_146:
[----:B------:R-:W-:Y:S05]  /*68b0*/  BSYNC B1 ;  /* 0x0000000000017941 */ /* 0x000fea0003800000 */
.L_x_112:
[----:B------:R-:W-:Y:S02]  /*68c0*/  LOP3.LUT P0, RZ, R18, 0x7f, RZ, 0xc0, !PT ;  /* 0x0000007f12ff7812 */ /* 0x000fe4000780c0ff */
[----:B0-----:R-:W-:-:S11]  /*68d0*/  PRMT R4, R26, 0x9910, RZ ;  /* 0x000099101a047816 */ /* 0x001fd600000000ff */
[----:B-1----:R0:W-:Y:S01]  /*68e0*/  @!P0 SYNCS.ARRIVE.TRANS64 RZ, [R7+URZ], R6 ;  /* 0x0000000607ff89a7 */ /* 0x0021e2000800003f */
[----:B------:R-:W-:-:S13]  /*68f0*/  ISETP.NE.AND P0, PT, R4, 0x2, PT ;  /* 0x000000020400780c */ /* 0x000fda0003f05270 */
[----:B0-----:R-:W-:Y:S05]  /*6900*/  @P0 BRA `(.L_x_114) ;  /* 0x0000000000040947 */ /* 0x001fea0003800000 */
[----:B------:R-:W-:Y:S01]  /*6910*/  BPT.TRAP 0x1 ;  /* 0x000000040000795c */ /* 0x000fe20000300000 */
.L_x_114:
[----:B------:R-:W-:Y:S01]  /*6920*/  ISETP.NE.AND P0, PT, R32, RZ, PT ;  /* 0x000000ff2000720c */ /* 0x000fe20003f05270 */
[----:B------:R-:W-:-:S12]  /*6930*/  BSSY B1, `(.L_x_115) ;  /* 0x0000003000017945 */ /* 0x000fd80003800000 */
[----:B------:R-:W-:Y:S05]  /*6940*/  @P0 BRA `(.L_x_116) ;  /* 0x0000000000040947 */ /* 0x000fea0003800000 */
[----:B------:R-:W-:Y:S01]  /*6950*/  BPT.TRAP 0x1 ;  /* 0x000000040000795c */ /* 0x000fe20000300000 */
.L_x_116:
[----:B------:R-:W-:Y:S05]  /*6960*/  BSYNC B1 ;  /* 0x0000000000017941 */ /* 0x000fea0003800000 */
.L_x_115:
[----:B------:R-:W-:-:S03]  /*6970*/  UMOV UR4, 0xffffffff ;  /* 0xffffffff00047882 */ /* 0x000fc60000000000 */
[----:B------:R-:W-:Y:S05]  /*6980*/  BRA.DIV UR4, `(.L_x_117) ;  /* 0x0000001204e07947 */ /* 0x000fea000b800000 */
[----:B------:R-:W-:-:S13]  /*6990*/  ELECT P6, URZ, PT ;  /* 0x00000000003f782f */ /* 0x000fda00038c0000 */
.L_x_149:
[----:B------:R-:W-:Y:S04]  /*69a0*/  BSSY B1, `(.L_x_118) ;  /* 0x0000017000017945 */ /* 0x000fe80003800000 */
[----:B------:R-:W-:Y:S05]  /*69b0*/  @!P6 BRA `(.L_x_119) ;  /* 0x000000000054e947 */ /* 0x000fea0003800000 */
[----:B------:R-:W-:Y:S01]  /*69c0*/  IMAD R4, R5, 0x2000, R22 ;  /* 0x0000200005047824 */ /* 0x000fe200078e0216 */
[----:B------:R-:W-:Y:S01]  /*69d0*/  R2UR UR9, R7 ;  /* 0x00000000070972ca */ /* 0x000fe200000e0000 */
[----:B------:R-:W-:Y:S01]  /*69e0*/  UIADD3 UR4, UP0, UR36, 0xf0, URZ ;  /* 0x000000f024047890 */ /* 0x000fe2000ff1e03f */
[----:B------:R-:W-:Y:S01]  /*69f0*/  R2UR UR11, R31 ;  /* 0x000000001f0b72ca */ /* 0x000fe200000e0000 */
[----:B------:R-:W-:Y:S01]  /*6a00*/  UIADD3 UR16, UP1, UR36, 0x1f0, URZ ;  /* 0x000001f024107890 */ /* 0x000fe2000ff3e03f */
[----:B------:R-:W-:Y:S01]  /*6a10*/  R2UR UR8, R4 ;  /* 0x00000000040872ca */ /* 0x000fe200000e0000 */
[----:B------:R-:W-:Y:S01]  /*6a20*/  UIADD3.X UR5, URZ, UR37, URZ, UP0, !UPT ;  /* 0x000000253f057290 */ /* 0x000fe200087fe43f */
[----:B------:R-:W-:Y:S01]  /*6a30*/  R2UR UR10, R8 ;  /* 0x00000000080a72ca */ /* 0x000fe200000e0000 */
[----:B------:R-:W-:Y:S01]  /*6a40*/  UIADD3.X UR17, URZ, UR37, URZ, UP1, !UPT ;  /* 0x000000253f117290 */ /* 0x000fe20008ffe43f */
[----:B------:R-:W-:Y:S01]  /*6a50*/  R2UR UR12, R29 ;  /* 0x000000001d0c72ca */ /* 0x000fe200000e0000 */
[----:B------:R-:W-:Y:S01]  /*6a60*/  UMOV UR6, 0x0 ;  /* 0x0000000000067882 */ /* 0x000fe20000000000 */
[----:B------:R-:W-:Y:S01]  /*6a70*/  R2UR UR15, R30 ;  /* 0x000000001e0f72ca */ /* 0x000fe200000e0000 */
[----:B------:R-:W-:-:S06]  /*6a80*/  UMOV UR7, 0x10000000 ;  /* 0x1000000000077882 */ /* 0x000fcc0000000000 */
[----:B------:R-:W-:Y:S02]  /*6a90*/  UIADD3 UR13, UR8, 0x800, URZ ;  /* 0x00000800080d7890 */ /* 0x000fe4000fffe03f */
[----:B------:R-:W-:-:S05]  /*6aa0*/  UIADD3 UR14, UR8, 0x1c800, URZ ;  /* 0x0001c800080e7890 */ /* 0x000fca000fffe03f */
[----:B------:R-:W-:Y:S02]  /*6ab0*/  UMOV UR8, UR13 ;  /* 0x0000000d00087c82 */ /* 0x000fe40008000000 */
[----:B------:R0:W-:Y:S02]  /*6ac0*/  UTMALDG.3D [UR8], [UR4], desc[UR6] ;  /* 0x00000608040075b4 */ /* 0x0001e40008011000 */
[----:B0-----:R-:W-:Y:S01]  /*6ad0*/  UMOV UR8, UR14 ;  /* 0x0000000e00087c82 */ /* 0x001fe20008000000 */
[----:B------:R-:W-:Y:S02]  /*6ae0*/  UMOV UR11, UR15 ;  /* 0x0000000f000b7c82 */ /* 0x000fe40008000000 */
[----:B------:R0:W-:Y:S02]  /*6af0*/  UTMALDG.3D [UR8], [UR16], desc[UR6] ;  /* 0x00000608100075b4 */ /* 0x0001e40008011000 */
[----:B0-----:R-:W-:Y:S01]  /*6b00*/  NOP ;  /* 0x0000000000007918 */ /* 0x001fe20000000000 */
.L_x_119:
[----:B------:R-:W-:Y:S05]  /*6b10*/  BSYNC B1 ;  /* 0x0000000000017941 */ /* 0x000fea0003800000 */
.L_x_118:
[----:B------:R-:W-:Y:S02]  /*6b20*/  VIADD R0, R0, 0xffffffff ;  /* 0xffffffff00007836 */ /* 0x000fe40000000000 */
[----:B------:R-:W-:Y:S02]  /*6b30*/  VIADD R5, R5, 0x1 ;  /* 0x0000000105057836 */ /* 0x000fe40000000000 */
[----:B------:R-:W-:Y:S01]  /*6b40*/  VIADD R8, R8, 0x40 ;  /* 0x0000004008087836 */ /* 0x000fe20000000000 */
[----:B------:R-:W-:Y:S02]  /*6b50*/  ISETP.GT.AND P1, PT, R0, 0x1, PT ;  /* 0x000000010000780c */ /* 0x000fe40003f24270 */
[----:B------:R-:W-:-:S04]  /*6b60*/  ISETP.NE.AND P0, PT, R5, 0xe, PT ;  /* 0x0000000e0500780c */ /* 0x000fc80003f05270 */
[----:B------:R-:W-:Y:S02]  /*6b70*/  SEL R4, RZ, 0x1, P0 ;  /* 0x00000001ff047807 */ /* 0x000fe40000000000 */
[----:B------:R-:W-:Y:S02]  /*6b80*/  SEL R5, R5, RZ, P0 ;  /* 0x000000ff05057207 */ /* 0x000fe40000000000 */
[----:B------:R-:W-:-:S03]  /*6b90*/  LOP3.LUT R3, R3, R4, RZ, 0x3c, !PT ;  /* 0x0000000403037212 */ /* 0x000fc600078e3cff */
[----:B------:R-:W-:Y:S05]  /*6ba0*/  @P1 BRA `(.L_x_120) ;  /* 0xfffffffc00241947 */ /* 0x000fea000383ffff */
[----:B------:R-:W-:Y:S05]  /*6bb0*/  BSYNC B0 ;  /* 0x0000000000007941 */ /* 0x000fea0003800000 */
.L_x_111:
[----:B------:R-:W-:Y:S01]  /*6bc0*/  IMAD.IADD R3, R25, 0x1, R28 ;  /* 0x0000000119037824 */ /* 0x000fe200078e021c */
[----:B------:R-:W-:Y:S01]  /*6bd0*/  LOP3.LUT P1, RZ, R24, 0xff, RZ, 0xc0, !PT ;  /* 0x000000ff18ff7812 */ /* 0x000fe2000782c0ff */
[----:B------:R-:W-:Y:S01]  /*6be0*/  ULDC.64 UR4, c[0x0][0x850] ;  /* 0x0002140000047ab9 */ /* 0x000fe20000000a00 */
[----:B------:R-:W-:Y:S01]  /*6bf0*/  IADD3 R16, P2, R16, UR38, RZ ;  /* 0x0000002610107c10 */ /* 0x000fe2000ff5e0ff */
[----:B------:R-:W-:Y:S01]  /*6c00*/  BSSY B0, `(.L_x_121) ;  /* 0x0000068000007945 */ /* 0x000fe20003800000 */
[----:B------:R-:W-:Y:S01]  /*6c10*/  ISETP.GT.U32.AND P0, PT, R3, 0xd, PT ;  /* 0x0000000d0300780c */ /* 0x000fe20003f04070 */
[----:B------:R-:W-:Y:S01]  /*6c20*/  IMAD.MOV.U32 R31, RZ, RZ, -0x1 ;  /* 0xffffffffff1f7424 */ /* 0x000fe200078e00ff */
[----:B------:R-:W-:Y:S01]  /*6c30*/  IADD3.X R17, R17, UR43, RZ, P2, !PT ;  /* 0x0000002b11117c10 */ /* 0x000fe200097fe4ff */
[----:B------:R-:W-:Y:S01]  /*6c40*/  IMAD.MOV.U32 R30, RZ, RZ, -0x1 ;  /* 0xffffffffff1e7424 */ /* 0x000fe200078e00ff */
[----:B------:R-:W-:Y:S01]  /*6c50*/  ISETP.LT.U32.AND P0, PT, R25, 0xe, P0 ;  /* 0x0000000e1900780c */ /* 0x000fe20000701070 */
[----:B------:R-:W-:Y:S01]  /*6c60*/  IMAD.MOV.U32 R29, RZ, RZ, -0x1 ;  /* 0xffffffffff1d7424 */ /* 0x000fe200078e00ff */
[----:B------:R-:W-:-:S02]  /*6c70*/  SHF.R.U32.HI R4, RZ, 0x1, R3 ;  /* 0x00000001ff047819 */ /* 0x000fc40000011603 */
[----:B------:R-:W-:Y:S01]  /*6c80*/  SEL R0, RZ, 0x1, !P0 ;  /* 0x00000001ff007807 */ /* 0x000fe20004000000 */
[----:B------:R0:W-:Y:S01]  /*6c90*/  @P1 SYNCS.ARRIVE.TRANS64.A1T0 RZ, [R22+URZ+0xf8], RZ ;  /* 0x0000f8ff16ff19a7 */ /* 0x0001e2000810003f */
[----:B------:R-:W-:Y:S01]  /*6ca0*/  ISETP.GE.U32.AND P0, PT, R16, UR4, PT ;  /* 0x0000000410007c0c */ /* 0x000fe2000bf06070 */
[----:B------:R-:W-:Y:S01]  /*6cb0*/  IMAD.WIDE.U32 R4, R4, -0x6db6db6d, RZ ;  /* 0x9249249304047825 */ /* 0x000fe200078e00ff */
[----:B------:R-:W-:Y:S02]  /*6cc0*/  ISETP.GE.U32.AND P1, PT, R25, 0xe, PT ;  /* 0x0000000e1900780c */ /* 0x000fe40003f26070 */
[----:B------:R-:W-:Y:S02]  /*6cd0*/  ISETP.GE.U32.AND.EX P0, PT, R17, UR5, PT, P0 ;  /* 0x0000000511007c0c */ /* 0x000fe4000bf06100 */
[----:B------:R-:W-:Y:S02]  /*6ce0*/  SHF.R.U32.HI R4, RZ, 0x2, R5 ;  /* 0x00000002ff047819 */ /* 0x000fe40000011605 */
[----:B------:R-:W-:-:S02]  /*6cf0*/  LOP3.LUT R27, R27, R0, RZ, 0x3c, !PT ;  /* 0x000000001b1b7212 */ /* 0x000fc400078e3cff */
[----:B------:R-:W-:Y:S01]  /*6d00*/  PRMT R0, RZ, 0x7610, R0 ;  /* 0x00007610ff007816 */ /* 0x000fe20000000000 */
[----:B------:R-:W-:Y:S01]  /*6d10*/  IMAD R28, R4, -0xe, R3 ;  /* 0xfffffff2041c7824 */ /* 0x000fe200078e0203 */
[----:B------:R-:W-:-:S03]  /*6d20*/  PRMT R24, RZ, 0x7610, R24 ;  /* 0x00007610ff187816 */ /* 0x000fc60000000018 */
[----:B------:R-:W-:Y:S02]  /*6d30*/  @P1 LOP3.LUT R27, R27, 0x1, R4, 0x78, !PT ;  /* 0x000000011b1b1812 */ /* 0x000fe400078e7804 */
[----:B0-----:R-:W-:Y:S05]  /*6d40*/  @P0 BRA `(.L_x_122) ;  /* 0x00000004004c0947 */ /* 0x001fea0003800000 */
[----:B------:R-:W-:Y:S01]  /*6d50*/  ULDC.64 UR4, c[0x0][0x828] ;  /* 0x00020a0000047ab9 */ /* 0x000fe20000000a00 */
[----:B------:R-:W0:Y:S01]  /*6d60*/  S2R R10, SR_CTAID.X ;  /* 0x00000000000a7919 */ /* 0x000e220000002500 */
[----:B------:R-:W-:Y:S01]  /*6d70*/  ISETP.NE.U32.AND P0, PT, RZ, UR4, PT ;  /* 0x00000004ff007c0c */ /* 0x000fe2000bf05070 */
[----:B------:R-:W-:Y:S01]  /*6d80*/  ULDC UR7, c[0x0][0x830] ;  /* 0x00020c0000077ab9 */ /* 0x000fe20000000800 */
[----:B------:R-:W-:Y:S01]  /*6d90*/  IMAD.MOV.U32 R4, RZ, RZ, R16 ;  /* 0x000000ffff047224 */ /* 0x000fe200078e0010 */
[----:B------:R-:W1:Y:S01]  /*6da0*/  S2R R0, SR_CTAID.Y ;  /* 0x0000000000007919 */ /* 0x000e620000002600 */
[----:B------:R-:W-:Y:S01]  /*6db0*/  ISETP.NE.AND.EX P0, PT, RZ, UR5, PT, P0 ;  /* 0x00000005ff007c0c */ /* 0x000fe2000bf05300 */
[----:B------:R-:W-:-:S12]  /*6dc0*/  IMAD.MOV.U32 R5, RZ, RZ, R17 ;  /* 0x000000ffff057224 */ /* 0x000fd800078e0011 */
[----:B------:R-:W-:Y:S05]  /*6dd0*/  @!P0 BRA `(.L_x_123) ;  /* 0x0000000000288947 */ /* 0x000fea0003800000 */
[----:B------:R-:W-:Y:S02]  /*6de0*/  ULDC UR6, c[0x0][0x834] ;  /* 0x00020d0000067ab9 */ /* 0x000fe40000000800 */
[----:B------:R-:W-:-:S05]  /*6df0*/  IADD3 R9, P0, R16, UR6, RZ ;  /* 0x0000000610097c10 */ /* 0x000fca000ff1e0ff */
[----:B------:R-:W-:-:S04]  /*6e00*/  IMAD.X R3, RZ, RZ, R17, P0 ;  /* 0x000000ffff037224 */ /* 0x000fc800000e0611 */
[----:B------:R-:W-:-:S04]  /*6e10*/  IMAD.WIDE.U32 R6, R3, UR4, RZ ;  /* 0x0000000403067c25 */ /* 0x000fc8000f8e00ff */
[----:B------:R-:W-:-:S04]  /*6e20*/  IMAD.WIDE.U32 R6, P0, R9, UR5, R6 ;  /* 0x0000000509067c25 */ /* 0x000fc8000f800006 */
[----:B------:R-:W-:-:S04]  /*6e30*/  IMAD.WIDE.U32 R8, R9, UR4, RZ ;  /* 0x0000000409087c25 */ /* 0x000fc8000f8e00ff */
[----:B------:R-:W-:Y:S01]  /*6e40*/  IMAD.X R5, RZ, RZ, RZ, P0 ;  /* 0x000000ffff057224 */ /* 0x000fe200000e06ff */
[----:B------:R-:W-:Y:S01]  /*6e50*/  IADD3 RZ, P0, R9, R6, RZ ;  /* 0x0000000609ff7210 */ /* 0x000fe20007f1e0ff */
[----:B------:R-:W-:-:S04]  /*6e60*/  IMAD.MOV.U32 R4, RZ, RZ, R7 ;  /* 0x000000ffff047224 */ /* 0x000fc800078e0007 */
[----:B------:R-:W-:-:S08]  /*6e70*/  IMAD.WIDE.U32.X R4, R3, UR5, R4, P0 ;  /* 0x0000000503047c25 */ /* 0x000fd000080e0404 */
.L_x_123:
[--C-:B------:R-:W-:Y:S01]  /*6e80*/  SHF.R.U64 R29, R4, UR7, R5.reuse ;  /* 0x00000007041d7c19 */ /* 0x100fe20008001205 */
[----:B------:R-:W-:Y:S01]  /*6e90*/  ULDC.64 UR4, c[0x0][0x820] ;  /* 0x0002080000047ab9 */ /* 0x000fe20000000a00 */
[----:B------:R-:W-:Y:S01]  /*6ea0*/  SHF.R.U32.HI R3, RZ, UR7, R5 ;  /* 0x00000007ff037c19 */ /* 0x000fe20008011605 */
[----:B------:R-:W2:Y:S01]  /*6eb0*/  LDC R15, c[0x0][0x144] ;  /* 0x00005100ff0f7b82 */ /* 0x000ea20000000800 */
[----:B------:R-:W-:Y:S01]  /*6ec0*/  IADD3 R6, P0, RZ, -R29, RZ ;  /* 0x8000001dff067210 */ /* 0x000fe20007f1e0ff */
[----:B------:R-:W-:Y:S01]  /*6ed0*/  ULDC.64 UR8, c[0x0][0x840] ;  /* 0x0002100000087ab9 */ /* 0x000fe20000000a00 */
[----:B0-----:R-:W-:Y:S01]  /*6ee0*/  I2FP.F32.U32 R7, R10 ;  /* 0x0000000a00077245 */ /* 0x001fe20000201000 */
[----:B------:R-:W-:Y:S02]  /*6ef0*/  ULDC UR6, c[0x0][0x808] ;  /* 0x0002020000067ab9 */ /* 0x000fe40000000800 */
[----:B------:R-:W-:Y:S01]  /*6f00*/  IMAD.X R3, RZ, RZ, ~R3, P0 ;  /* 0x000000ffff037224 */ /* 0x000fe200000e0e03 */
[----:B------:R-:W-:Y:S01]  /*6f10*/  ISETP.NE.U32.AND P0, PT, RZ, UR8, PT ;  /* 0x00000008ff007c0c */ /* 0x000fe2000bf05070 */
[----:B------:R-:W-:Y:S01]  /*6f20*/  IMAD.WIDE.U32 R4, R6, UR4, R16 ;  /* 0x0000000406047c25 */ /* 0x000fe2000f8e0010 */
[----:B------:R-:W0:Y:S02]  /*6f30*/  LDC R9, c[0x0][0x148] ;  /* 0x00005200ff097b82 */ /* 0x000e240000000800 */
[----:B------:R-:W-:Y:S01]  /*6f40*/  ISETP.NE.AND.EX P0, PT, RZ, UR9, PT, P0 ;  /* 0x00000009ff007c0c */ /* 0x000fe2000bf05300 */
[----:B------:R-:W-:Y:S01]  /*6f50*/  IMAD R3, R3, UR4, RZ ;  /* 0x0000000403037c24 */ /* 0x000fe2000f8e02ff */
[----:B------:R-:W-:-:S02]  /*6f60*/  ULDC UR4, c[0x0][0x150] ;  /* 0x0000540000047ab9 */ /* 0x000fc40000000800 */
[----:B------:R-:W-:Y:S01]  /*6f70*/  FMUL R7, R7, UR4 ;  /* 0x0000000407077c20 */ /* 0x000fe20008400000 */
[----:B------:R-:W-:Y:S01]  /*6f80*/  IMAD R3, R6, UR5, R3 ;  /* 0x0000000506037c24 */ /* 0x000fe2000f8e0203 */
[----:B------:R-:W-:Y:S01]  /*6f90*/  ULDC UR4, c[0x0][0x818] ;  /* 0x0002060000047ab9 */ /* 0x000fe20000000800 */
[----:B------:R-:W-:Y:S02]  /*6fa0*/  ULDC UR5, c[0x0][0x154] ;  /* 0x0000550000057ab9 */ /* 0x000fe40000000800 */
[----:B------:R-:W-:Y:S01]  /*6fb0*/  IMAD.IADD R5, R5, 0x1, R3 ;  /* 0x0000000105057824 */ /* 0x000fe200078e0203 */
[----:B------:R-:W3:Y:S04]  /*6fc0*/  F2I.U32.TRUNC.NTZ R7, R7 ;  /* 0x0000000700077305 */ /* 0x000ee8000020f000 */
[----:B------:R-:W-:-:S02]  /*6fd0*/  SHF.R.U64 R3, R4, UR4, R5 ;  /* 0x0000000404037c19 */ /* 0x000fc40008001205 */
[----:B-1----:R-:W-:-:S05]  /*6fe0*/  I2FP.F32.U32 R4, R0 ;  /* 0x0000000000047245 */ /* 0x002fca0000201000 */
[----:B------:R-:W-:Y:S01]  /*6ff0*/  FMUL R12, R4, UR5 ;  /* 0x00000005040c7c20 */ /* 0x000fe20008400000 */
[----:B------:R-:W-:Y:S01]  /*7000*/  SHF.R.U32.HI R4, RZ, UR4, R5 ;  /* 0x00000004ff047c19 */ /* 0x000fe20008011605 */
[----:B------:R-:W-:Y:S01]  /*7010*/  ULDC UR4, c[0x0][0x858] ;  /* 0x0002160000047ab9 */ /* 0x000fe20000000800 */
[----:B---3--:R-:W-:Y:S02]  /*7020*/  IMAD.MOV R7, RZ, RZ, -R7 ;  /* 0x000000ffff077224 */ /* 0x008fe400078e0a07 */
[--C-:B------:R-:W-:Y:S01]  /*7030*/  SHF.R.U64 R11, R3, UR6, R4.reuse ;  /* 0x00000006030b7c19 */ /* 0x100fe20008001204 */
[----:B------:R-:W1:Y:S01]  /*7040*/  F2I.U32.TRUNC.NTZ R12, R12 ;  /* 0x0000000c000c7305 */ /* 0x000e62000020f000 */
[----:B------:R-:W-:Y:S01]  /*7050*/  SHF.R.U32.HI R4, RZ, UR6, R4 ;  /* 0x00000006ff047c19 */ /* 0x000fe20008011604 */
[----:B--2---:R-:W-:-:S03]  /*7060*/  IMAD R10, R15, R7, R10 ;  /* 0x000000070f0a7224 */ /* 0x004fc600078e020a */
[--C-:B------:R-:W-:Y:S02]  /*7070*/  SHF.R.U64 R8, R11, UR4, R4.reuse ;  /* 0x000000040b087c19 */ /* 0x100fe40008001204 */
[----:B------:R-:W-:-:S03]  /*7080*/  SHF.R.U32.HI R13, RZ, UR4, R4 ;  /* 0x00000004ff0d7c19 */ /* 0x000fc60008011604 */
[----:B------:R-:W-:Y:S02]  /*7090*/  IMAD.MOV.U32 R4, RZ, RZ, R8 ;  /* 0x000000ffff047224 */ /* 0x000fe400078e0008 */
[----:B------:R-:W-:Y:S01]  /*70a0*/  IMAD.MOV.U32 R5, RZ, RZ, R13 ;  /* 0x000000ffff057224 */ /* 0x000fe200078e000d */
[----:B01----:R-:W-:Y:S06]  /*70b0*/  @!P0 BRA `(.L_x_124) ;  /* 0x0000000000288947 */ /* 0x003fec0003800000 */
[----:B------:R-:W-:Y:S02]  /*70c0*/  ULDC UR4, c[0x0][0x84c] ;  /* 0x0002130000047ab9 */ /* 0x000fe40000000800 */
[----:B------:R-:W-:-:S05]  /*70d0*/  IADD3 R5, P0, R8, UR4, RZ ;  /* 0x0000000408057c10 */ /* 0x000fca000ff1e0ff */
[----:B------:R-:W-:-:S04]  /*70e0*/  IMAD.X R13, RZ, RZ, R13, P0 ;  /* 0x000000ffff0d7224 */ /* 0x000fc800000e060d */
[----:B------:R-:W-:-:S04]  /*70f0*/  IMAD.WIDE.U32 R6, R13, UR8, RZ ;  /* 0x000000080d067c25 */ /* 0x000fc8000f8e00ff */
[----:B------:R-:W-:-:S04]  /*7100*/  IMAD.WIDE.U32 R6, P0, R5, UR9, R6 ;  /* 0x0000000905067c25 */ /* 0x000fc8000f800006 */
[----:B------:R-:W-:-:S04]  /*7110*/  IMAD.WIDE.U32 R4, R5, UR8, RZ ;  /* 0x0000000805047c25 */ /* 0x000fc8000f8e00ff */
[----:B------:R-:W-:Y:S01]  /*7120*/  IMAD.MOV.U32 R4, RZ, RZ, R7 ;  /* 0x000000ffff047224 */ /* 0x000fe200078e0007 */
[----:B------:R-:W-:Y:S01]  /*7130*/  IADD3 RZ, P1, R5, R6, RZ ;  /* 0x0000000605ff7210 */ /* 0x000fe20007f3e0ff */
[----:B------:R-:W-:-:S04]  /*7140*/  IMAD.X R5, RZ, RZ, RZ, P0 ;  /* 0x000000ffff057224 */ /* 0x000fc800000e06ff */
[----:B------:R-:W-:-:S08]  /*7150*/  IMAD.WIDE.U32.X R4, R13, UR9, R4, P1 ;  /* 0x000000090d047c25 */ /* 0x000fd000088e0404 */
.L_x_124:
[----:B------:R-:W-:Y:S01]  /*7160*/  ISETP.NE.AND P0, PT, R2, 0x1, PT ;  /* 0x000000010200780c */ /* 0x000fe20003f05270 */
[----:B------:R-:W-:Y:S01]  /*7170*/  ULDC UR4, c[0x0][0x848] ;  /* 0x0002120000047ab9 */ /* 0x000fe20000000800 */
[----:B------:R-:W-:Y:S01]  /*7180*/  LOP3.LUT R11, R11, UR42, RZ, 0xc0, !PT ;  /* 0x0000002a0b0b7c12 */ /* 0x000fe2000f8ec0ff */
[----:B------:R-:W-:Y:S01]  /*7190*/  IMAD.MOV R12, RZ, RZ, -R12 ;  /* 0x000000ffff0c7224 */ /* 0x000fe200078e0a0c */
[----:B------:R-:W-:Y:S01]  /*71a0*/  SHF.R.U64 R4, R4, UR4, R5 ;  /* 0x0000000404047c19 */ /* 0x000fe20008001205 */
[----:B------:R-:W-:Y:S01]  /*71b0*/  ULDC UR4, c[0x0][0x838] ;  /* 0x00020e0000047ab9 */ /* 0x000fe20000000800 */
[----:B------:R-:W-:Y:S01]  /*71c0*/  LOP3.LUT R31, R3, UR40, RZ, 0xc0, !PT ;  /* 0x00000028031f7c12 */ /* 0x000fe2000f8ec0ff */
[----:B------:R-:W-:Y:S02]  /*71d0*/  ULDC UR5, c[0x0][0x810] ;  /* 0x0002040000057ab9 */ /* 0x000fe40000000800 */
[----:B------:R-:W-:Y:S02]  /*71e0*/  IMAD.MOV R5, RZ, RZ, -R4 ;  /* 0x000000ffff057224 */ /* 0x000fe400078e0a04 */
[----:B------:R-:W-:-:S02]  /*71f0*/  IMAD R11, R4, UR41, R11 ;  /* 0x00000029040b7c24 */ /* 0x000fc4000f8e020b */
[----:B------:R-:W-:Y:S02]  /*7200*/  @P0 IMAD R10, R9, R12, R0 ;  /* 0x0000000c090a0224 */ /* 0x000fe400078e0200 */
[----:B------:R-:W-:Y:S01]  /*7210*/  IMAD R8, R5, UR4, R8 ;  /* 0x0000000405087c24 */ /* 0x000fe2000f8e0208 */
[----:B------:R-:W-:Y:S01]  /*7220*/  ULDC UR4, c[0x0][0x800] ;  /* 0x0002000000047ab9 */ /* 0x000fe20000000800 */
[----:B------:R-:W-:Y:S02]  /*7230*/  IMAD R10, R11, UR5, R10 ;  /* 0x000000050b0a7c24 */ /* 0x000fe4000f8e020a */
[----:B------:R-:W-:Y:S02]  /*7240*/  IMAD R31, R8, UR4, R31 ;  /* 0x00000004081f7c24 */ /* 0x000fe4000f8e021f */
[----:B------:R-:W-:-:S03]  /*7250*/  IMAD.MOV.U32 R0, RZ, RZ, 0x1 ;  /* 0x00000001ff007424 */ /* 0x000fc600078e00ff */
[----:B------:R-:W-:Y:S02]  /*7260*/  SEL R30, R31, R10, !P0 ;  /* 0x0000000a1f1e7207 */ /* 0x000fe40004000000 */
[----:B------:R-:W-:-:S07]  /*7270*/  SEL R31, R10, R31, !P0 ;  /* 0x0000001f0a1f7207 */ /* 0x000fce0004000000 */
.L_x_122:
[----:B------:R-:W-:Y:S05]  /*7280*/  BSYNC B0 ;  /* 0x0000000000007941 */ /* 0x000fea0003800000 */
.L_x_121:
[----:B------:R-:W-:-:S13]  /*7290*/  LOP3.LUT P0, RZ, R0, 0xff, RZ, 0xc0, !PT ;  /* 0x000000ff00ff7812 */ /* 0x000fda000780c0ff */
[----:B------:R-:W-:Y:S05]  /*72a0*/  @P0 BRA `(.L_x_125) ;  /* 0xfffffff000980947 */ /* 0x000fea000383ffff */
[----:B------:R-:W-:Y:S05]  /*72b0*/  BSYNC B6 ;  /* 0x0000000000067941 */ /* 0x000fea0003800000 */
.L_x_108:
[----:B------:R-:W-:-:S03]  /*72c0*/  UMOV UR4, 0xffffffff ;  /* 0xffffffff00047882 */ /* 0x000fc60000000000 */
[----:B------:R-:W-:Y:S05]  /*72d0*/  BRA.DIV UR4, `(.L_x_126) ;  /* 0x0000000a04ac7947 */ /* 0x000fea000b800000 */
[----:B------:R-:W-:-:S13]  /*72e0*/  ELECT P6, URZ, PT ;  /* 0x00000000003f782f */ /* 0x000fda00038c0000 */
.L_x_152:
[----:B------:R-:W-:Y:S04]  /*72f0*/  BSSY B0, `(.L_x_127) ;  /* 0x0000085000007945 */ /* 0x000fe80003800000 */
[----:B------:R-:W-:Y:S05]  /*7300*/  @!P6 BRA `(.L_x_128) ;  /* 0x00000008000ce947 */ /* 0x000fea0003800000 */
[----:B------:R-:W-:-:S04]  /*7310*/  LOP3.LUT R19, R19, 0x2, RZ, 0xfc, !PT ;  /* 0x0000000213137812 */ /* 0x000fc800078efcff */
[----:B------:R-:W-:-:S13]  /*7320*/  ISETP.NE.AND P0, PT, R19, 0x3, PT ;  /* 0x000000031300780c */ /* 0x000fda0003f05270 */
[----:B------:R-:W-:Y:S05]  /*7330*/  @!P0 BRA `(.L_x_129) ;  /* 0x0000000000048947 */ /* 0x000fea0003800000 */
[----:B------:R-:W-:Y:S01]  /*7340*/  BPT.TRAP 0x1 ;  /* 0x000000040000795c */ /* 0x000fe20000300000 */
.L_x_129:
[----:B------:R-:W0:Y:S01]  /*7350*/  S2R R3, SR_CgaCtaId ;  /* 0x0000000000037919 */ /* 0x000e220000008800 */
[----:B------:R-:W-:Y:S02]  /*7360*/  MOV R0, 0x400 ;  /* 0x0000040000007802 */ /* 0x000fe40000000f00 */
[----:B------:R-:W-:Y:S02]  /*7370*/  SHF.L.U32 R2, R27, 0x1f, RZ ;  /* 0x0000001f1b027819 */ /* 0x000fe400000006ff */
[----:B0-----:R-:W-:-:S05]  /*7380*/  LEA R3, R3, R0, 0x18 ;  /* 0x0000000003037211 */ /* 0x001fca00078ec0ff */
[----:B------:R-:W-:-:S04]  /*7390*/  VIADD R3, R3, 0x70 ;  /* 0x0000007003037836 */ /* 0x000fc80000000000 */
[C---:B------:R-:W-:Y:S02]  /*73a0*/  IMAD R5, R28.reuse, 0x8, R3 ;  /* 0x000000081c057824 */ /* 0x040fe400078e0203 */
[----:B------:R-:W-:Y:S02]  /*73b0*/  VIADD R28, R28, 0x1 ;  /* 0x000000011c1c7836 */ /* 0x000fe40000000000 */
[----:B------:R-:W0:Y:S03]  /*73c0*/  SYNCS.PHASECHK.TRANS64.TRYWAIT P0, [R5+URZ], R2 ;  /* 0x00000002050075a7 */ /* 0x000e26000800017f */
[----:B------:R-:W-:-:S04]  /*73d0*/  ISETP.NE.AND P1, PT, R28, 0xe, PT ;  /* 0x0000000e1c00780c */ /* 0x000fc80003f25270 */
[----:B------:R-:W-:Y:S02]  /*73e0*/  SEL R0, RZ, 0x1, P1 ;  /* 0x00000001ff007807 */ /* 0x000fe40000800000 */
[----:B------:R-:W-:Y:S02]  /*73f0*/  SEL R28, R28, RZ, P1 ;  /* 0x000000ff1c1c7207 */ /* 0x000fe40000800000 */
[----:B------:R-:W-:-:S03]  /*7400*/  LOP3.LUT R27, R27, R0, RZ, 0x3c, !PT ;  /* 0x000000001b1b7212 */ /* 0x000fc600078e3cff */
[----:B------:R-:W-:Y:S01]  /*7410*/  IMAD R7, R28, 0x8, R3 ;  /* 0x000000081c077824 */ /* 0x000fe200078e0203 */
[----:B------:R-:W-:Y:S01]  /*7420*/  SHF.L.U32 R4, R27, 0x1f, RZ ;  /* 0x0000001f1b047819 */ /* 0x000fe200000006ff */
[----:B0-----:R-:W-:Y:S06]  /*7430*/  @!P0 BRA `(.L_x_130) ;  /* 0x0000000800748947 */ /* 0x001fec0003800000 */
.L_x_153:
[----:B------:R-:W1:Y:S01]  /*7440*/  SYNCS.PHASECHK.TRANS64.TRYWAIT P0, [R7+URZ], R4 ;  /* 0x00000004070075a7 */ /* 0x000e62000800017f */
[----:B------:R-:W-:-:S05]  /*7450*/  VIADD R0, R28, 0x1 ;  /* 0x000000011c007836 */ /* 0x000fca0000000000 */
[----:B------:R-:W-:-:S04]  /*7460*/  ISETP.NE.AND P1, PT, R0, 0xe, PT ;  /* 0x0000000e0000780c */ /* 0x000fc80003f25270 */
[----:B0-----:R-:W-:Y:S02]  /*7470*/  SEL R2, RZ, 0x1, P1 ;  /* 0x00000001ff027807 */ /* 0x001fe40000800000 */
[----:B------:R-:W-:Y:S02]  /*7480*/  SEL R0, R0, RZ, P1 ;  /* 0x000000ff00007207 */ /* 0x000fe40000800000 */
[----:B------:R-:W-:-:S03]  /*7490*/  LOP3.LUT R27, R27, R2, RZ, 0x3c, !PT ;  /* 0x000000021b1b7212 */ /* 0x000fc600078e3cff */
[----:B------:R-:W-:Y:S01]  /*74a0*/  IMAD R6, R0, 0x8, R3 ;  /* 0x0000000800067824 */ /* 0x000fe200078e0203 */
[----:B------:R-:W-:Y:S01]  /*74b0*/  SHF.L.U32 R5, R27, 0x1f, RZ ;  /* 0x0000001f1b057819 */ /* 0x000fe200000006ff */
[----:B-1----:R-:W-:Y:S06]  /*74c0*/  @!P0 BRA `(.L_x_131) ;  /* 0x0000000800648947 */ /* 0x002fec0003800000 */
.L_x_154:
[----:B------:R-:W1:Y:S01]  /*74d0*/  SYNCS.PHASECHK.TRANS64.TRYWAIT P0, [R6+URZ], R5 ;  /* 0x00000005060075a7 */ /* 0x000e62000800017f */
[----:B------:R-:W-:-:S05]  /*74e0*/  VIADD R0, R0, 0x1 ;  /* 0x0000000100007836 */ /* 0x000fca0000000000 */
[----:B------:R-:W-:-:S04]  /*74f0*/  ISETP.NE.AND P1, PT, R0, 0xe, PT ;  /* 0x0000000e0000780c */ /* 0x000fc80003f25270 */
[----:B------:R-:W-:Y:S02]  /*7500*/  SEL R2, RZ, 0x1, P1 ;  /* 0x00000001ff027807 */ /* 0x000fe40000800000 */
[----:B------:R-:W-:Y:S02]  /*7510*/  SEL R0, R0, RZ, P1 ;  /* 0x000000ff00007207 */ /* 0x000fe40000800000 */
[----:B------:R-:W-:-:S03]  /*7520*/  LOP3.LUT R27, R27, R2, RZ, 0x3c, !PT ;  /* 0x000000021b1b7212 */ /* 0x000fc600078e3cff */
[----:B0-----:R-:W-:Y:S01]  /*7530*/  IMAD R7, R0, 0x8, R3 ;  /* 0x0000000800077824 */ /* 0x001fe200078e0203 */
[----:B------:R-:W-:Y:S01]  /*7540*/  SHF.L.U32 R4, R27, 0x1f, RZ ;  /* 0x0000001f1b047819 */ /* 0x000fe200000006ff */
[----:B-1----:R-:W-:Y:S06]  /*7550*/  @!P0 BRA `(.L_x_132) ;  /* 0x0000000800548947 */ /* 0x002fec0003800000 */
.L_x_155:
        /* <DEDUP_REMOVED lines=9> */
.L_x_156:
        /* <DEDUP_REMOVED lines=9> */
.L_x_157:
        /* <DEDUP_REMOVED lines=9> */
.L_x_158:
        /* <DEDUP_REMOVED lines=9> */
.L_x_159:
        /* <DEDUP_REMOVED lines=9> */
.L_x_160:
        /* <DEDUP_REMOVED lines=9> */
.L_x_161:
        /* <DEDUP_REMOVED lines=9> */
.L_x_162:
        /* <DEDUP_REMOVED lines=9> */
.L_x_163:
        /* <DEDUP_REMOVED lines=9> */
.L_x_164:
[----:B------:R-:W1:Y:S01]  /*7a70*/  SYNCS.PHASECHK.TRANS64.TRYWAIT P0, [R6+URZ], R5 ;  /* 0x00000005060075a7 */ /* 0x000e62000800017f */
[----:B------:R-:W-:-:S05]  /*7a80*/  VIADD R0, R0, 0x1 ;  /* 0x0000000100007836 */ /* 0x000fca0000000000 */
[----:B------:R-:W-:-:S04]  /*7a90*/  ISETP.NE.AND P1, PT, R0, 0xe, PT ;  /* 0x0000000e0000780c */ /* 0x000fc80003f25270 */
[----:B------:R-:W-:Y:S02]  /*7aa0*/  SEL R2, RZ, 0x1, P1 ;  /* 0x00000001ff027807 */ /* 0x000fe40000800000 */
[----:B------:R-:W-:Y:S02]  /*7ab0*/  SEL R0, R0, RZ, P1 ;  /* 0x000000ff00007207 */ /* 0x000fe40000800000 */
[----:B------:R-:W-:Y:S01]  /*7ac0*/  LOP3.LUT R2, R27, R2, RZ, 0x3c, !PT ;  /* 0x000000021b027212 */ /* 0x000fe200078e3cff */
[----:B-1----:R-:W-:Y:S06]  /*7ad0*/  @!P0 BRA `(.L_x_142) ;  /* 0x0000000400bc8947 */ /* 0x002fec0003800000 */
.L_x_165:
[----:B------:R-:W-:Y:S01]  /*7ae0*/  IMAD R3, R0, 0x8, R3 ;  /* 0x0000000800037824 */ /* 0x000fe200078e0203 */
[----:B------:R-:W-:-:S07]  /*7af0*/  SHF.L.U32 R0, R2, 0x1f, RZ ;  /* 0x0000001f02007819 */ /* 0x000fce00000006ff */
.L_x_143:
[----:B--2---:R2:W3:Y:S02]  /*7b00*/  SYNCS.PHASECHK.TRANS64.TRYWAIT P0, [R3+URZ], R0 ;  /* 0x00000000030075a7 */ /* 0x0044e4000800017f */
[----:B---3--:R-:W-:Y:S05]  /*7b10*/  @!P0 NANOSLEEP.SYNCS 0x989680 ;  /* 0x009896800000895d */ /* 0x008fea0003900000 */
[----:B------:R-:W3:Y:S02]  /*7b20*/  @!P0 SYNCS.PHASECHK.TRANS64 P0, [R3+URZ], R0 ;  /* 0x00000000030085a7 */ /* 0x000ee4000800007f */
[----:B---3--:R-:W-:Y:S05]  /*7b30*/  @!P0 BRA `(.L_x_143) ;  /* 0xfffffffc00f08947 */ /* 0x008fea000383ffff */
.L_x_128:
[----:B------:R-:W-:Y:S05]  /*7b40*/  BSYNC B0 ;  /* 0x0000000000007941 */ /* 0x000fea0003800000 */
.L_x_127:
[----:B------:R-:W-:Y:S05]  /*7b50*/  EXIT ;  /* 0x000000000000794d */ /* 0x000fea0003800000 */
.L_x_15:
[----:B------:R-:W-:Y:S02]  /*7b60*/  IMAD.MOV.U32 R12, RZ, RZ, RZ ;  /* 0x000000ffff0c7224 */ /* 0x000fe400078e00ff */
[----:B------:R-:W-:Y:S02]  /*7b70*/  IMAD.MOV.U32 R11, RZ, RZ, 0x1f ;  /* 0x0000001fff0b7424 */ /* 0x000fe400078e00ff */
[----:B------:R-:W-:-:S07]  /*7b80*/  IMAD.MOV.U32 R15, RZ, RZ, -0x1 ;  /* 0xffffffffff0f7424 */ /* 0x000fce00078e00ff */
[----:B01---5:R-:W-:Y:S05]  /*7b90*/  WARPSYNC.COLLECTIVE R15, `(.L_x_144) ;  /* 0x000000000f087348 */ /* 0x023fea0003c00000 */
[----:B------:R2:W3:Y:S02]  /*7ba0*/  SHFL.IDX P6, R14, R13, R12, R11 ;  /* 0x0000000c0d0e7389 */ /* 0x0004e400000c000b */
[----:B0123-5:R-:W-:Y:S01]  /*7bb0*/  ENDCOLLECTIVE ;  /* 0x000000000000791b */ /* 0x02ffe20003800000 */
.L_x_144:
[----:B------:R-:W-:Y:S05]  /*7bc0*/  BRA `(.L_x_145) ;  /* 0xffffff9400a47947 */ /* 0x000fea000383ffff */
.L_x_19:
[----:B---3--:R3:W4:Y:S02]  /*7bd0*/  SYNCS.PHASECHK.TRANS64.TRYWAIT P1, [R3+URZ], R0 ;  /* 0x00000000030075a7 */ /* 0x008724000802017f */
[----:B----4-:R-:W-:Y:S05]  /*7be0*/  @!P1 NANOSLEEP.SYNCS 0x989680 ;  /* 0x009896800000995d */ /* 0x010fea0003900000 */
[----:B------:R-:W4:Y:S02]  /*7bf0*/  @!P1 SYNCS.PHASECHK.TRANS64 P1, [R3+URZ], R0 ;  /* 0x00000000030095a7 */ /* 0x000f24000802007f */
[----:B----4-:R-:W-:Y:S05]  /*7c00*/  @!P1 BRA `(.L_x_19) ;  /* 0xfffffffc00f09947 */ /* 0x010fea000383ffff */
[----:B------:R-:W-:Y:S05]  /*7c10*/  BRA `(.L_x_18) ;  /* 0xffffff9400c07947 */ /* 0x000fea000383ffff */
.L_x_24:
[----:B0-----:R0:W1:Y:S02]  /*7c20*/  SYNCS.PHASECHK.TRANS64.TRYWAIT P1, [R7+URZ], R70 ;  /* 0x00000046070075a7 */ /* 0x001064000802017f */
[----:B-1----:R-:W-:Y:S05]  /*7c30*/  @!P1 NANOSLEEP.SYNCS 0x989680 ;  /* 0x009896800000995d */ /* 0x002fea0003900000 */
[----:B------:R-:W1:Y:S02]  /*7c40*/  @!P1 SYNCS.PHASECHK.TRANS64 P1, [R7+URZ], R70 ;  /* 0x00000046070095a7 */ /* 0x000e64000802007f */
[----:B-1----:R-:W-:Y:S05]  /*7c50*/  @!P1 BRA `(.L_x_24) ;  /* 0xfffffffc00f09947 */ /* 0x002fea000383ffff */
[----:B------:R-:W-:Y:S05]  /*7c60*/  BRA `(.L_x_23) ;  /* 0xffffffa000387947 */ /* 0x000fea000383ffff */
.L_x_33:
[----:B0-----:R0:W1:Y:S02]  /*7c70*/  SYNCS.PHASECHK.TRANS64.TRYWAIT P1, [R20+URZ], R21 ;  /* 0x00000015140075a7 */ /* 0x001064000802017f */
[----:B-1----:R-:W-:Y:S05]  /*7c80*/  @!P1 NANOSLEEP.SYNCS 0x989680 ;  /* 0x009896800000995d */ /* 0x002fea0003900000 */
[----:B------:R-:W1:Y:S02]  /*7c90*/  @!P1 SYNCS.PHASECHK.TRANS64 P1, [R20+URZ], R21 ;  /* 0x00000015140095a7 */ /* 0x000e64000802007f */
[----:B-1----:R-:W-:Y:S05]  /*7ca0*/  @!P1 BRA `(.L_x_33) ;  /* 0xfffffffc00f09947 */ /* 0x002fea000383ffff */
[----:B------:R-:W-:Y:S05]  /*7cb0*/  BRA `(.L_x_32) ;  /* 0xffffffa800d07947 */ /* 0x000fea000383ffff */
.L_x_113:
[----:B0-----:R0:W2:Y:S02]  /*7cc0*/  SYNCS.PHASECHK.TRANS64.TRYWAIT P0, [R7+URZ+0x70], R4 ;  /* 0x00007004070075a7 */ /* 0x0010a4000800017f */
[----:B--2---:R-:W-:Y:S05]  /*7cd0*/  @!P0 NANOSLEEP.SYNCS 0x989680 ;  /* 0x009896800000895d */ /* 0x004fea0003900000 */
[----:B------:R-:W2:Y:S02]  /*7ce0*/  @!P0 SYNCS.PHASECHK.TRANS64 P0, [R7+URZ+0x70], R4 ;  /* 0x00007004070085a7 */ /* 0x000ea4000800007f */
[----:B--2---:R-:W-:Y:S05]  /*7cf0*/  @!P0 BRA `(.L_x_113) ;  /* 0xfffffffc00f08947 */ /* 0x004fea000383ffff */
[----:B------:R-:W-:Y:S05]  /*7d00*/  BRA `(.L_x_146) ;  /* 0xffffffe800e87947 */ /* 0x000fea000383ffff */
.L_x_117:
[----:B------:R-:W-:Y:S01]  /*7d10*/  BSSY B1, `(.L_x_147) ;  /* 0x0000006000017945 */ /* 0x000fe20003800000 */
[----:B------:R-:W-:-:S07]  /*7d20*/  IMAD.MOV.U32 R15, RZ, RZ, -0x1 ;  /* 0xffffffffff0f7424 */ /* 0x000fce00078e00ff */
[----:B------:R-:W-:Y:S05]  /*7d30*/  WARPSYNC.COLLECTIVE R15, `(.L_x_148) ;  /* 0x000000000f0c7348 */ /* 0x000fea0003c00000 */
[----:B------:R-:W-:Y:S02]  /*7d40*/  ELECT P6, UR62, PT ;  /* 0x00000000003e782f */ /* 0x000fe400038c0000 */
[----:B------:R-:W-:Y:S01]  /*7d50*/  MOV R14, UR62 ;  /* 0x0000003e000e7c02 */ /* 0x000fe20008000f00 */
[----:B------:R-:W-:Y:S10]  /*7d60*/  ENDCOLLECTIVE ;  /* 0x000000000000791b */ /* 0x000ff40003800000 */
.L_x_148:
[----:B------:R-:W-:Y:S05]  /*7d70*/  BSYNC B1 ;  /* 0x0000000000017941 */ /* 0x000fea0003800000 */
.L_x_147:
[----:B------:R-:W-:Y:S05]  /*7d80*/  BRA `(.L_x_149) ;  /* 0xffffffec00047947 */ /* 0x000fea000383ffff */
.L_x_126:
[----:B------:R-:W-:Y:S01]  /*7d90*/  BSSY B0, `(.L_x_150) ;  /* 0x0000006000007945 */ /* 0x000fe20003800000 */
[----:B------:R-:W-:-:S07]  /*7da0*/  IMAD.MOV.U32 R15, RZ, RZ, -0x1 ;  /* 0xffffffffff0f7424 */ /* 0x000fce00078e00ff */
[----:B------:R-:W-:Y:S05]  /*7db0*/  WARPSYNC.COLLECTIVE R15, `(.L_x_151) ;  /* 0x000000000f0c7348 */ /* 0x000fea0003c00000 */
[----:B------:R-:W-:Y:S02]  /*7dc0*/  ELECT P6, UR62, PT ;  /* 0x00000000003e782f */ /* 0x000fe400038c0000 */
[----:B------:R-:W-:Y:S01]  /*7dd0*/  MOV R14, UR62 ;  /* 0x0000003e000e7c02 */ /* 0x000fe20008000f00 */
[----:B------:R-:W-:Y:S10]  /*7de0*/  ENDCOLLECTIVE ;  /* 0x000000000000791b */ /* 0x000ff40003800000 */
.L_x_151:
[----:B------:R-:W-:Y:S05]  /*7df0*/  BSYNC B0 ;  /* 0x0000000000007941 */ /* 0x000fea0003800000 */
.L_x_150:
[----:B------:R-:W-:Y:S05]  /*7e00*/  BRA `(.L_x_152) ;  /* 0xfffffff400387947 */ /* 0x000fea000383ffff */
.L_x_130:
[----:B0-----:R0:W1:Y:S02]  /*7e10*/  SYNCS.PHASECHK.TRANS64.TRYWAIT P0, [R5+URZ], R2 ;  /* 0x00000002050075a7 */ /* 0x001064000800017f */
[----:B-1----:R-:W-:Y:S05]  /*7e20*/  @!P0 NANOSLEEP.SYNCS 0x989680 ;  /* 0x009896800000895d */ /* 0x002fea0003900000 */
[----:B------:R-:W1:Y:S02]  /*7e30*/  @!P0 SYNCS.PHASECHK.TRANS64 P0, [R5+URZ], R2 ;  /* 0x00000002050085a7 */ /* 0x000e64000800007f */
[----:B-1----:R-:W-:Y:S05]  /*7e40*/  @!P0 BRA `(.L_x_130) ;  /* 0xfffffffc00f08947 */ /* 0x002fea000383ffff */
[----:B------:R-:W-:Y:S05]  /*7e50*/  BRA `(.L_x_153) ;  /* 0xfffffff400787947 */ /* 0x000fea000383ffff */
.L_x_131:
[----:B0-----:R0:W1:Y:S02]  /*7e60*/  SYNCS.PHASECHK.TRANS64.TRYWAIT P0, [R7+URZ], R4 ;  /* 0x00000004070075a7 */ /* 0x001064000800017f */
[----:B-1----:R-:W-:Y:S05]  /*7e70*/  @!P0 NANOSLEEP.SYNCS 0x989680 ;  /* 0x009896800000895d */ /* 0x002fea0003900000 */
[----:B------:R-:W1:Y:S02]  /*7e80*/  @!P0 SYNCS.PHASECHK.TRANS64 P0, [R7+URZ], R4 ;  /* 0x00000004070085a7 */ /* 0x000e64000800007f */
[----:B-1----:R-:W-:Y:S05]  /*7e90*/  @!P0 BRA `(.L_x_131) ;  /* 0xfffffffc00f08947 */ /* 0x002fea000383ffff */
[----:B------:R-:W-:Y:S05]  /*7ea0*/  BRA `(.L_x_154) ;  /* 0xfffffff400887947 */ /* 0x000fea000383ffff */
.L_x_132:
[----:B0-----:R0:W1:Y:S02]  /*7eb0*/  SYNCS.PHASECHK.TRANS64.TRYWAIT P0, [R6+URZ], R5 ;  /* 0x00000005060075a7 */ /* 0x001064000800017f */
[----:B-1----:R-:W-:Y:S05]  /*7ec0*/  @!P0 NANOSLEEP.SYNCS 0x989680 ;  /* 0x009896800000895d */ /* 0x002fea0003900000 */
[----:B------:R-:W1:Y:S02]  /*7ed0*/  @!P0 SYNCS.PHASECHK.TRANS64 P0, [R6+URZ], R5 ;  /* 0x00000005060085a7 */ /* 0x000e64000800007f */
[----:B-1----:R-:W-:Y:S05]  /*7ee0*/  @!P0 BRA `(.L_x_132) ;  /* 0xfffffffc00f08947 */ /* 0x002fea000383ffff */
[----:B------:R-:W-:Y:S05]  /*7ef0*/  BRA `(.L_x_155) ;  /* 0xfffffff400987947 */ /* 0x000fea000383ffff */
.L_x_133:
[----:B0-----:R0:W1:Y:S02]  /*7f00*/  SYNCS.PHASECHK.TRANS64.TRYWAIT P0, [R7+URZ], R4 ;  /* 0x00000004070075a7 */ /* 0x001064000800017f */
[----:B-1----:R-:W-:Y:S05]  /*7f10*/  @!P0 NANOSLEEP.SYNCS 0x989680 ;  /* 0x009896800000895d */ /* 0x002fea0003900000 */
[----:B------:R-:W1:Y:S02]  /*7f20*/  @!P0 SYNCS.PHASECHK.TRANS64 P0, [R7+URZ], R4 ;  /* 0x00000004070085a7 */ /* 0x000e64000800007f */
[----:B-1----:R-:W-:Y:S05]  /*7f30*/  @!P0 BRA `(.L_x_133) ;  /* 0xfffffffc00f08947 */ /* 0x002fea000383ffff */
[----:B------:R-:W-:Y:S05]  /*7f40*/  BRA `(.L_x_156) ;  /* 0xfffffff400a87947 */ /* 0x000fea000383ffff */
.L_x_134:
[----:B0-----:R0:W1:Y:S02]  /*7f50*/  SYNCS.PHASECHK.TRANS64.TRYWAIT P0, [R6+URZ], R5 ;  /* 0x00000005060075a7 */ /* 0x001064000800017f */
[----:B-1----:R-:W-:Y:S05]  /*7f60*/  @!P0 NANOSLEEP.SYNCS 0x989680 ;  /* 0x009896800000895d */ /* 0x002fea0003900000 */
[----:B------:R-:W1:Y:S02]  /*7f70*/  @!P0 SYNCS.PHASECHK.TRANS64 P0, [R6+URZ], R5 ;  /* 0x00000005060085a7 */ /* 0x000e64000800007f */
[----:B-1----:R-:W-:Y:S05]  /*7f80*/  @!P0 BRA `(.L_x_134) ;  /* 0xfffffffc00f08947 */ /* 0x002fea000383ffff */
[----:B------:R-:W-:Y:S05]  /*7f90*/  BRA `(.L_x_157) ;  /* 0xfffffff400b87947 */ /* 0x000fea000383ffff */
.L_x_135:
[----:B0-----:R0:W1:Y:S02]  /*7fa0*/  SYNCS.PHASECHK.TRANS64.TRYWAIT P0, [R7+URZ], R4 ;  /* 0x00000004070075a7 */ /* 0x001064000800017f */
[----:B-1----:R-:W-:Y:S05]  /*7fb0*/  @!P0 NANOSLEEP.SYNCS 0x989680 ;  /* 0x009896800000895d */ /* 0x002fea0003900000 */
[----:B------:R-:W1:Y:S02]  /*7fc0*/  @!P0 SYNCS.PHASECHK.TRANS64 P0, [R7+URZ], R4 ;  /* 0x00000004070085a7 */ /* 0x000e64000800007f */
[----:B-1----:R-:W-:Y:S05]  /*7fd0*/  @!P0 BRA `(.L_x_135) ;  /* 0xfffffffc00f08947 */ /* 0x002fea000383ffff */
[----:B------:R-:W-:Y:S05]  /*7fe0*/  BRA `(.L_x_158) ;  /* 0xfffffff400c87947 */ /* 0x000fea000383ffff */
.L_x_136:
[----:B0-----:R0:W1:Y:S02]  /*7ff0*/  SYNCS.PHASECHK.TRANS64.TRYWAIT P0, [R6+URZ], R5 ;  /* 0x00000005060075a7 */ /* 0x001064000800017f */
[----:B-1----:R-:W-:Y:S05]  /*8000*/  @!P0 NANOSLEEP.SYNCS 0x989680 ;  /* 0x009896800000895d */ /* 0x002fea0003900000 */
[----:B------:R-:W1:Y:S02]  /*8010*/  @!P0 SYNCS.PHASECHK.TRANS64 P0, [R6+URZ], R5 ;  /* 0x00000005060085a7 */ /* 0x000e64000800007f */
[----:B-1----:R-:W-:Y:S05]  /*8020*/  @!P0 BRA `(.L_x_136) ;  /* 0xfffffffc00f08947 */ /* 0x002fea000383ffff */
[----:B------:R-:W-:Y:S05]  /*8030*/  BRA `(.L_x_159) ;  /* 0xfffffff400d87947 */ /* 0x000fea000383ffff */
.L_x_137:
[----:B0-----:R0:W1:Y:S02]  /*8040*/  SYNCS.PHASECHK.TRANS64.TRYWAIT P0, [R7+URZ], R4 ;  /* 0x00000004070075a7 */ /* 0x001064000800017f */
[----:B-1----:R-:W-:Y:S05]  /*8050*/  @!P0 NANOSLEEP.SYNCS 0x989680 ;  /* 0x009896800000895d */ /* 0x002fea0003900000 */
[----:B------:R-:W1:Y:S02]  /*8060*/  @!P0 SYNCS.PHASECHK.TRANS64 P0, [R7+URZ], R4 ;  /* 0x00000004070085a7 */ /* 0x000e64000800007f */
[----:B-1----:R-:W-:Y:S05]  /*8070*/  @!P0 BRA `(.L_x_137) ;  /* 0xfffffffc00f08947 */ /* 0x002fea000383ffff */
[----:B------:R-:W-:Y:S05]  /*8080*/  BRA `(.L_x_160) ;  /* 0xfffffff400e87947 */ /* 0x000fea000383ffff */
.L_x_138:
[----:B0-----:R0:W1:Y:S02]  /*8090*/  SYNCS.PHASECHK.TRANS64.TRYWAIT P0, [R6+URZ], R5 ;  /* 0x00000005060075a7 */ /* 0x001064000800017f */
[----:B-1----:R-:W-:Y:S05]  /*80a0*/  @!P0 NANOSLEEP.SYNCS 0x989680 ;  /* 0x009896800000895d */ /* 0x002fea0003900000 */
[----:B------:R-:W1:Y:S02]  /*80b0*/  @!P0 SYNCS.PHASECHK.TRANS64 P0, [R6+URZ], R5 ;  /* 0x00000005060085a7 */ /* 0x000e64000800007f */
[----:B-1----:R-:W-:Y:S05]  /*80c0*/  @!P0 BRA `(.L_x_138) ;  /* 0xfffffffc00f08947 */ /* 0x002fea000383ffff */
[----:B------:R-:W-:Y:S05]  /*80d0*/  BRA `(.L_x_161) ;  /* 0xfffffff400f87947 */ /* 0x000fea000383ffff */
.L_x_139:
[----:B0-----:R0:W1:Y:S02]  /*80e0*/  SYNCS.PHASECHK.TRANS64.TRYWAIT P0, [R7+URZ], R4 ;  /* 0x00000004070075a7 */ /* 0x001064000800017f */
[----:B-1----:R-:W-:Y:S05]  /*80f0*/  @!P0 NANOSLEEP.SYNCS 0x989680 ;  /* 0x009896800000895d */ /* 0x002fea0003900000 */
[----:B------:R-:W1:Y:S02]  /*8100*/  @!P0 SYNCS.PHASECHK.TRANS64 P0, [R7+URZ], R4 ;  /* 0x00000004070085a7 */ /* 0x000e64000800007f */
[----:B-1----:R-:W-:Y:S05]  /*8110*/  @!P0 BRA `(.L_x_139) ;  /* 0xfffffffc00f08947 */ /* 0x002fea000383ffff */
[----:B------:R-:W-:Y:S05]  /*8120*/  BRA `(.L_x_162) ;  /* 0xfffffff800087947 */ /* 0x000fea000383ffff */
.L_x_140:
[----:B0-----:R0:W1:Y:S02]  /*8130*/  SYNCS.PHASECHK.TRANS64.TRYWAIT P0, [R6+URZ], R5 ;  /* 0x00000005060075a7 */ /* 0x001064000800017f */
[----:B-1----:R-:W-:Y:S05]  /*8140*/  @!P0 NANOSLEEP.SYNCS 0x989680 ;  /* 0x009896800000895d */ /* 0x002fea0003900000 */
[----:B------:R-:W1:Y:S02]  /*8150*/  @!P0 SYNCS.PHASECHK.TRANS64 P0, [R6+URZ], R5 ;  /* 0x00000005060085a7 */ /* 0x000e64000800007f */
[----:B-1----:R-:W-:Y:S05]  /*8160*/  @!P0 BRA `(.L_x_140) ;  /* 0xfffffffc00f08947 */ /* 0x002fea000383ffff */
[----:B------:R-:W-:Y:S05]  /*8170*/  BRA `(.L_x_163) ;  /* 0xfffffff800187947 */ /* 0x000fea000383ffff */
.L_x_141:
[----:B0-----:R0:W1:Y:S02]  /*8180*/  SYNCS.PHASECHK.TRANS64.TRYWAIT P0, [R7+URZ], R4 ;  /* 0x00000004070075a7 */ /* 0x001064000800017f */
[----:B-1----:R-:W-:Y:S05]  /*8190*/  @!P0 NANOSLEEP.SYNCS 0x989680 ;  /* 0x009896800000895d */ /* 0x002fea0003900000 */
[----:B------:R-:W1:Y:S02]  /*81a0*/  @!P0 SYNCS.PHASECHK.TRANS64 P0, [R7+URZ], R4 ;  /* 0x00000004070085a7 */ /* 0x000e64000800007f */
[----:B-1----:R-:W-:Y:S05]  /*81b0*/  @!P0 BRA `(.L_x_141) ;  /* 0xfffffffc00f08947 */ /* 0x002fea000383ffff */
[----:B------:R-:W-:Y:S05]  /*81c0*/  BRA `(.L_x_164) ;  /* 0xfffffff800287947 */ /* 0x000fea000383ffff */
.L_x_142:
[----:B-1----:R1:W2:Y:S02]  /*81d0*/  SYNCS.PHASECHK.TRANS64.TRYWAIT P0, [R6+URZ], R5 ;  /* 0x00000005060075a7 */ /* 0x0022a4000800017f */
[----:B--2---:R-:W-:Y:S05]  /*81e0*/  @!P0 NANOSLEEP.SYNCS 0x989680 ;  /* 0x009896800000895d */ /* 0x004fea0003900000 */
[----:B------:R-:W2:Y:S02]  /*81f0*/  @!P0 SYNCS.PHASECHK.TRANS64 P0, [R6+URZ], R5 ;  /* 0x00000005060085a7 */ /* 0x000ea4000800007f */
[----:B--2---:R-:W-:Y:S05]  /*8200*/  @!P0 BRA `(.L_x_142) ;  /* 0xfffffffc00f08947 */ /* 0x004fea000383ffff */
[----:B------:R-:W-:Y:S05]  /*8210*/  BRA `(.L_x_165) ;  /* 0xfffffff800307947 */ /* 0x000fea000383ffff */
.L_x_166:
[----:B------:R-:W-:-:S00]  /*8220*/  BRA `(.L_x_166) ;  /* 0xfffffffc00fc7947 */ /* 0x000fc0000383ffff */
[----:B------:R-:W-:-:S00]  /*8230*/  NOP ;  /* 0x0000000000007918 */ /* 0x000fc00000000000 */
        /* <DEDUP_REMOVED lines=12> */
.L_x_167:


//--------------------- .nv.global.init           --------------------------
	.section	.nv.global.init,"aw",@progbits
.nv.global.init:
	.type		$str$24,@object
	.size		$str$24,($str$25 - $str$24)
$str$24:
        /*0000*/ 	.byte	0x28, 0x61, 0x64, 0x64, 0x72, 0x65, 0x73, 0x73, 0x20, 0x26, 0x20, 0x6d, 0x61, 0x73, 0x6b, 0x29
        /*0010*/ 	.byte	0x20, 0x3d, 0x3d, 0x20, 0x30, 0x00
	.type		$str$25,@object
	.size		$str$25,(__unnamed_2 - $str$25)
$str$25:
        /*0016*/ 	.byte	0x2f, 0x74, 0x6d, 0x70, 0x2f, 0x63, 0x75, 0x74, 0x6c, 0x61, 0x73, 0x73, 0x5f, 0x73, 0x77, 0x65
        /*0026*/ 	.byte	0x65, 0x70, 0x5f, 0x73, 0x72, 0x63, 0x2f, 0x69, 0x6e, 0x63, 0x6c, 0x75, 0x64, 0x65, 0x2f, 0x63
        /*0036*/ 	.byte	0x75, 0x74, 0x65, 0x2f, 0x70, 0x6f, 0x69, 0x6e, 0x74, 0x65, 0x72, 0x5f, 0x66, 0x6c, 0x61, 0x67
        /*0046*/ 	.byte	0x67, 0x65, 0x64, 0x2e, 0x68, 0x70, 0x70, 0x00
	.type		__unnamed_2,@object
	.size		__unnamed_2,(__unnamed_1 - __unnamed_2)
__unnamed_2:
        /*004e*/ 	.byte	0x61, 0x75, 0x74, 0x6f, 0x20, 0x63, 0x75, 0x74, 0x65, 0x3a, 0x3a, 0x61, 0x73, 0x5f, 0x70, 0x6f
        /* <DEDUP_REMOVED lines=27> */
        /*020e*/ 	.byte	0x3c, 0x34, 0x30, 0x39, 0x36, 0x3e, 0x3e, 0x3e, 0x3e, 0x3e, 0x20, 0x26, 0x5d, 0x00
	.type		__unnamed_1,@object
	.size		__unnamed_1,(.L_0 - __unnamed_1)
__unnamed_1:
        /* <DEDUP_REMOVED lines=29> */
        /*03ec*/ 	.byte	0x00
.L_0:


//--------------------- .nv.shared._ZN7cutlass13device_kernelINS_4gemm6kernel13GemmUniversalIN4cute5tupleIJiiiiEEENS1_10collective13CollectiveMmaINS1_49MainloopSm90TmaGmmaRmemAWarpSpecializedMixedInputILi14ENS5_IJNS4_1CILi1EEESB_SB_EEENS1_35KernelTmaWarpSpecializedCooperativeEEENS5_IJNSA_ILi128EEENSA_ILi64EEESG_EEENS_10bfloat16_tENS5_IJlSB_lEEENS5_IJNS_12float_e4m3_tEEEESJ_NS4_8TiledMMAINS4_8MMA_AtomIJNS4_4SM904GMMA27MMA_64x64x16_F32BF16BF16_RSILNSP_5MajorE0ELSR_0ELNSP_7ScaleInE1ELSS_1EEEEEENS4_6LayoutINS5_IJNSA_ILi2EEESB_SB_EEENS5_IJSB_NSA_ILi0EEESY_EEEEENS5_IJNS4_10UnderscoreES11_S11_EEEEENS4_13SM90_TMA_LOADENS4_14ComposedLayoutINS4_7SwizzleILi3ELi4ELi3EEENS4_18smem_ptr_flag_bitsILi16EEENSV_INS5_IJNSA_ILi8EEESG_EEENS5_IJSG_SB_EEEEEEEvNS4_8identityES14_NS15_INS16_ILi2ELi4ELi3EEENS18_ILi8EEES1D_EENS4_9Copy_AtomIJNS4_39AutoVectorizingCopyWithAssumedAlignmentILi128EEESK_EEES1F_EENS_8epilogue10collective6detail29Sm90TmaWarpSpecializedAdapterINS1P_15DefaultEpilogueISI_SJ_SJ_NS1O_6thread17LinearCombinationISI_Li1EffLNS1T_9ScaleType4KindE0ELNS_15FloatRoundStyleE2ESI_EENS1_15EpilogueDefaultEEEEEvvEEEEvNT_6ParamsE --------------------------
	.section	.nv.shared._ZN7cutlass13device_kernelINS_4gemm6kernel13GemmUniversalIN4cute5tupleIJiiiiEEENS1_10collective13CollectiveMmaINS1_49MainloopSm90TmaGmmaRmemAWarpSpecializedMixedInputILi14ENS5_IJNS4_1CILi1EEESB_SB_EEENS1_35KernelTmaWarpSpecializedCooperativeEEENS5_IJNSA_ILi128EEENSA_ILi64EEESG_EEENS_10bfloat16_tENS5_IJlSB_lEEENS5_IJNS_12float_e4m3_tEEEESJ_NS4_8TiledMMAINS4_8MMA_AtomIJNS4_4SM904GMMA27MMA_64x64x16_F32BF16BF16_RSILNSP_5MajorE0ELSR_0ELNSP_7ScaleInE1ELSS_1EEEEEENS4_6LayoutINS5_IJNSA_ILi2EEESB_SB_EEENS5_IJSB_NSA_ILi0EEESY_EEEEENS5_IJNS4_10UnderscoreES11_S11_EEEEENS4_13SM90_TMA_LOADENS4_14ComposedLayoutINS4_7SwizzleILi3ELi4ELi3EEENS4_18smem_ptr_flag_bitsILi16EEENSV_INS5_IJNSA_ILi8EEESG_EEENS5_IJSG_SB_EEEEEEEvNS4_8identityES14_NS15_INS16_ILi2ELi4ELi3EEENS18_ILi8EEES1D_EENS4_9Copy_AtomIJNS4_39AutoVectorizingCopyWithAssumedAlignmentILi128EEESK_EEES1F_EENS_8epilogue10collective6detail29Sm90TmaWarpSpecializedAdapterINS1P_15DefaultEpilogueISI_SJ_SJ_NS1O_6thread17LinearCombinationISI_Li1EffLNS1T_9ScaleType4KindE0ELNS_15FloatRoundStyleE2ESI_EENS1_15EpilogueDefaultEEEEEvvEEEEvNT_6ParamsE,"aw",@nobits
	.sectionflags	@""
	.align	16
	.zero		1024


//--------------------- .nv.shared.reserved.0     --------------------------
	.section	.nv.shared.reserved.0,"aw",@nobits
	.weak		__nv_reservedSMEM_offset_0_alias
	.size		__nv_reservedSMEM_offset_0_alias, 0, 0
	.other		__nv_reservedSMEM_offset_0_alias,@"STO_CUDA_RESERVED_SHARED STV_DEFAULT"
__nv_reservedSMEM_offset_0_alias:
	.zero		0


//--------------------- .nv.global                --------------------------
	.section	.nv.global,"aw",@nobits
.nv.global:
	.type		_ZN40_INTERNAL_6be44034_4_k_cu_79f941a6_166534cute1_E,@object
	.size		_ZN40_INTERNAL_6be44034_4_k_cu_79f941a6_166534cute1_E,(_ZN40_INTERNAL_6be44034_4_k_cu_79f941a6_166534cuda3std3__45__cpo6cbeginE - _ZN40_INTERNAL_6be44034_4_k_cu_79f941a6_166534cute1_E)
_ZN40_INTERNAL_6be44034_4_k_cu_79f941a6_166534cute1_E:
	.zero		1
	.type		_ZN40_INTERNAL_6be44034_4_k_cu_79f941a6_166534cuda3std3__45__cpo6cbeginE,@object
	.size		_ZN40_INTERNAL_6be44034_4_k_cu_79f941a6_166534cuda3std3__45__cpo6cbeginE,(_ZN40_INTERNAL_6be44034_4_k_cu_79f941a6_166534cuda3std3__48in_placeE - _ZN40_INTERNAL_6be44034_4_k_cu_79f941a6_166534cuda3std3__45__cpo6cbeginE)
_ZN40_INTERNAL_6be44034_4_k_cu_79f941a6_166534cuda3std3__45__cpo6cbeginE:
	.zero		1
	.type		_ZN40_INTERNAL_6be44034_4_k_cu_79f941a6_166534cuda3std3__48in_placeE,@object
	.size		_ZN40_INTERNAL_6be44034_4_k_cu_79f941a6_166534cuda3std3__48in_placeE,(_ZN40_INTERNAL_6be44034_4_k_cu_79f941a6_166534cuda3std6ranges3__45__cpo9iter_moveE - _ZN40_INTERNAL_6be44034_4_k_cu_79f941a6_166534cuda3std3__48in_placeE)
_ZN40_INTERNAL_6be44034_4_k_cu_79f941a6_166534cuda3std3__48in_placeE:
	.zero		1
	.type		_ZN40_INTERNAL_6be44034_4_k_cu_79f941a6_166534cuda3std6ranges3__45__cpo9iter_moveE,@object
	.size		_ZN40_INTERNAL_6be44034_4_k_cu_79f941a6_166534cuda3std6ranges3__45__cpo9iter_moveE,(_ZN40_INTERNAL_6be44034_4_k_cu_79f941a6_166534cuda3std3__45__cpo5beginE - _ZN40_INTERNAL_6be44034_4_k_cu_79f941a6_166534cuda3std6ranges3__45__cpo9iter_moveE)
_ZN40_INTERNAL_6be44034_4_k_cu_79f941a6_166534cuda3std6ranges3__45__cpo9iter_moveE:
	.zero		1
	.type		_ZN40_INTERNAL_6be44034_4_k_cu_79f941a6_166534cuda3std3__45__cpo5beginE,@object
	.size		_ZN40_INTERNAL_6be44034_4_k_cu_79f941a6_166534cuda3std3__45__cpo5beginE,(_ZN40_INTERNAL_6be44034_4_k_cu_79f941a6_166534cuda3std3__442_GLOBAL__N__6be44034_4_k_cu_79f941a6_166536ignoreE - _ZN40_INTERNAL_6be44034_4_k_cu_79f941a6_166534cuda3std3__45__cpo5beginE)
_ZN40_INTERNAL_6be44034_4_k_cu_79f941a6_166534cuda3std3__45__cpo5beginE:
	.zero		1
	.type		_ZN40_INTERNAL_6be44034_4_k_cu_79f941a6_166534cuda3std3__442_GLOBAL__N__6be44034_4_k_cu_79f941a6_166536ignoreE,@object
	.size		_ZN40_INTERNAL_6be44034_4_k_cu_79f941a6_166534cuda3std3__442_GLOBAL__N__6be44034_4_k_cu_79f941a6_166536ignoreE,(_ZN40_INTERNAL_6be44034_4_k_cu_79f941a6_166534cute7productE - _ZN40_INTERNAL_6be44034_4_k_cu_79f941a6_166534cuda3std3__442_GLOBAL__N__6be44034_4_k_cu_79f941a6_166536ignoreE)
_ZN40_INTERNAL_6be44034_4_k_cu_79f941a6_166534cuda3std3__442_GLOBAL__N__6be44034_4_k_cu_79f941a6_166536ignoreE:
	.zero		1
	.type		_ZN40_INTERNAL_6be44034_4_k_cu_79f941a6_166534cute7productE,@object
	.size		_ZN40_INTERNAL_6be44034_4_k_cu_79f941a6_166534cute7productE,(_ZN40_INTERNAL_6be44034_4_k_cu_79f941a6_166534cuda3std3__45__cpo3endE - _ZN40_INTERNAL_6be44034_4_k_cu_79f941a6_166534cute7productE)
_ZN40_INTERNAL_6be44034_4_k_cu_79f941a6_166534cute7productE:
	.zero		1
	.type		_ZN40_INTERNAL_6be44034_4_k_cu_79f941a6_166534cuda3std3__45__cpo3endE,@object
	.size		_ZN40_INTERNAL_6be44034_4_k_cu_79f941a6_166534cuda3std3__45__cpo3endE,(_ZN40_INTERNAL_6be44034_4_k_cu_79f941a6_166534cuda3std3__419piecewise_constructE - _ZN40_INTERNAL_6be44034_4_k_cu_79f941a6_166534cuda3std3__45__cpo3endE)
_ZN40_INTERNAL_6be44034_4_k_cu_79f941a6_166534cuda3std3__45__cpo3endE:
	.zero		1
	.type		_ZN40_INTERNAL_6be44034_4_k_cu_79f941a6_166534cuda3std3__419piecewise_constructE,@object
	.size		_ZN40_INTERNAL_6be44034_4_k_cu_79f941a6_166534cuda3std3__419piecewise_constructE,(_ZN40_INTERNAL_6be44034_4_k_cu_79f941a6_166534cuda3std3__45__cpo4cendE - _ZN40_INTERNAL_6be44034_4_k_cu_79f941a6_166534cuda3std3__419piecewise_constructE)
_ZN40_INTERNAL_6be44034_4_k_cu_79f941a6_166534cuda3std3__419piecewise_constructE:
	.zero		1
	.type		_ZN40_INTERNAL_6be44034_4_k_cu_79f941a6_166534cuda3std3__45__cpo4cendE,@object
	.size		_ZN40_INTERNAL_6be44034_4_k_cu_79f941a6_166534cuda3std3__45__cpo4cendE,(_ZN40_INTERNAL_6be44034_4_k_cu_79f941a6_166534cuda3std6ranges3__45__cpo4swapE - _ZN40_INTERNAL_6be44034_4_k_cu_79f941a6_166534cuda3std3__45__cpo4cendE)
_ZN40_INTERNAL_6be44034_4_k_cu_79f941a6_166534cuda3std3__45__cpo4cendE:
	.zero		1
	.type		_ZN40_INTERNAL_6be44034_4_k_cu_79f941a6_166534cuda3std6ranges3__45__cpo4swapE,@object
	.size		_ZN40_INTERNAL_6be44034_4_k_cu_79f941a6_166534cuda3std6ranges3__45__cpo4swapE,(.L_9 - _ZN40_INTERNAL_6be44034_4_k_cu_79f941a6_166534cuda3std6ranges3__45__cpo4swapE)
_ZN40_INTERNAL_6be44034_4_k_cu_79f941a6_166534cuda3std6ranges3__45__cpo4swapE:
	.zero		1
.L_9:


//--------------------- .nv.constant0._ZN7cutlass13device_kernelINS_4gemm6kernel13GemmUniversalIN4cute5tupleIJiiiiEEENS1_10collective13CollectiveMmaINS1_49MainloopSm90TmaGmmaRmemAWarpSpecializedMixedInputILi14ENS5_IJNS4_1CILi1EEESB_SB_EEENS1_35KernelTmaWarpSpecializedCooperativeEEENS5_IJNSA_ILi128EEENSA_ILi64EEESG_EEENS_10bfloat16_tENS5_IJlSB_lEEENS5_IJNS_12float_e4m3_tEEEESJ_NS4_8TiledMMAINS4_8MMA_AtomIJNS4_4SM904GMMA27MMA_64x64x16_F32BF16BF16_RSILNSP_5MajorE0ELSR_0ELNSP_7ScaleInE1ELSS_1EEEEEENS4_6LayoutINS5_IJNSA_ILi2EEESB_SB_EEENS5_IJSB_NSA_ILi0EEESY_EEEEENS5_IJNS4_10UnderscoreES11_S11_EEEEENS4_13SM90_TMA_LOADENS4_14ComposedLayoutINS4_7SwizzleILi3ELi4ELi3EEENS4_18smem_ptr_flag_bitsILi16EEENSV_INS5_IJNSA_ILi8EEESG_EEENS5_IJSG_SB_EEEEEEEvNS4_8identityES14_NS15_INS16_ILi2ELi4ELi3EEENS18_ILi8EEES1D_EENS4_9Copy_AtomIJNS4_39AutoVectorizingCopyWithAssumedAlignmentILi128EEESK_EEES1F_EENS_8epilogue10collective6detail29Sm90TmaWarpSpecializedAdapterINS1P_15DefaultEpilogueISI_SJ_SJ_NS1O_6thread17LinearCombinationISI_Li1EffLNS1T_9ScaleType4KindE0ELNS_15FloatRoundStyleE2ESI_EENS1_15EpilogueDefaultEEEEEvvEEEEvNT_6ParamsE --------------------------
	.section	.nv.constant0._ZN7cutlass13device_kernelINS_4gemm6kernel13GemmUniversalIN4cute5tupleIJiiiiEEENS1_10collective13CollectiveMmaINS1_49MainloopSm90TmaGmmaRmemAWarpSpecializedMixedInputILi14ENS5_IJNS4_1CILi1EEESB_SB_EEENS1_35KernelTmaWarpSpecializedCooperativeEEENS5_IJNSA_ILi128EEENSA_ILi64EEESG_EEENS_10bfloat16_tENS5_IJlSB_lEEENS5_IJNS_12float_e4m3_tEEEESJ_NS4_8TiledMMAINS4_8MMA_AtomIJNS4_4SM904GMMA27MMA_64x64x16_F32BF16BF16_RSILNSP_5MajorE0ELSR_0ELNSP_7ScaleInE1ELSS_1EEEEEENS4_6LayoutINS5_IJNSA_ILi2EEESB_SB_EEENS5_IJSB_NSA_ILi0EEESY_EEEEENS5_IJNS4_10UnderscoreES11_S11_EEEEENS4_13SM90_TMA_LOADENS4_14ComposedLayoutINS4_7SwizzleILi3ELi4ELi3EEENS4_18smem_ptr_flag_bitsILi16EEENSV_INS5_IJNSA_ILi8EEESG_EEENS5_IJSG_SB_EEEEEEEvNS4_8identityES14_NS15_INS16_ILi2ELi4ELi3EEENS18_ILi8EEES1D_EENS4_9Copy_AtomIJNS4_39AutoVectorizingCopyWithAssumedAlignmentILi128EEESK_EEES1F_EENS_8epilogue10collective6detail29Sm90TmaWarpSpecializedAdapterINS1P_15DefaultEpilogueISI_SJ_SJ_NS1O_6thread17LinearCombinationISI_Li1EffLNS1T_9ScaleType4KindE0ELNS_15FloatRoundStyleE2ESI_EENS1_15EpilogueDefaultEEEEEvvEEEEvNT_6ParamsE,"a",@progbits
	.sectionflags	@""
	.align	4
.nv.constant0._ZN7cutlass13device_kernelINS_4gemm6kernel13GemmUniversalIN4cute5tupleIJiiiiEEENS1_10collective13CollectiveMmaINS1_49MainloopSm90TmaGmmaRmemAWarpSpecializedMixedInputILi14ENS5_IJNS4_1CILi1EEESB_SB_EEENS1_35KernelTmaWarpSpecializedCooperativeEEENS5_IJNSA_ILi128EEENSA_ILi64EEESG_EEENS_10bfloat16_tENS5_IJlSB_lEEENS5_IJNS_12float_e4m3_tEEEESJ_NS4_8TiledMMAINS4_8MMA_AtomIJNS4_4SM904GMMA27MMA_64x64x16_F32BF16BF16_RSILNSP_5MajorE0ELSR_0ELNSP_7ScaleInE1ELSS_1EEEEEENS4_6LayoutINS5_IJNSA_ILi2EEESB_SB_EEENS5_IJSB_NSA_ILi0EEESY_EEEEENS5_IJNS4_10UnderscoreES11_S11_EEEEENS4_13SM90_TMA_LOADENS4_14ComposedLayoutINS4_7SwizzleILi3ELi4ELi3EEENS4_18smem_ptr_flag_bitsILi16EEENSV_INS5_IJNSA_ILi8EEESG_EEENS5_IJSG_SB_EEEEEEEvNS4_8identityES14_NS15_INS16_ILi2ELi4ELi3EEENS18_ILi8EEES1D_EENS4_9Copy_AtomIJNS4_39AutoVectorizingCopyWithAssumedAlignmentILi128EEESK_EEES1F_EENS_8epilogue10collective6detail29Sm90TmaWarpSpecializedAdapterINS1P_15DefaultEpilogueISI_SJ_SJ_NS1O_6thread17LinearCombinationISI_Li1EffLNS1T_9ScaleType4KindE0ELNS_15FloatRoundStyleE2ESI_EENS1_15EpilogueDefaultEEEEEvvEEEEvNT_6ParamsE:
	.zero		2176


//--------------------- SYMBOLS --------------------------

	.type		.nv.reservedSmem.offset0,@object
	.size		.nv.reservedSmem.offset0,0x4
	.type		__assertfail,@function
